def gluon_wgmma(
    a_ptr,
    b_ptr,
    c_ptr,
    M,
    N,
    K,
    stride_am,
    stride_bk,
    stride_cm,
    BLOCK_M: gl.constexpr,
    BLOCK_N: gl.constexpr,
    BLOCK_K: gl.constexpr,
    DTYPE: gl.constexpr,
    A_LAYOUT: gl.constexpr,
    B_LAYOUT: gl.constexpr,
    C_LAYOUT: gl.constexpr,
    B_SHAPE: gl.constexpr,
    TRANS_B: gl.constexpr,
    NUM_BUFFERS: gl.constexpr,
    NUM_WARPS: gl.constexpr,
):
    a_desc = tma.make_tensor_descriptor(
        a_ptr, [M, K], [stride_am, 1], [BLOCK_M, BLOCK_K], A_LAYOUT
    )
    b_desc = tma.make_tensor_descriptor(
        b_ptr,
        [N, K] if TRANS_B else [K, N],
        [stride_bk, 1],
        B_SHAPE,
        B_LAYOUT,
    )
    c_desc = tma.make_tensor_descriptor(
        c_ptr, [M, N], [stride_cm, 1], [BLOCK_M, BLOCK_N], C_LAYOUT
    )

    a_bufs = gl.allocate_shared_memory(
        DTYPE, [NUM_BUFFERS, BLOCK_M, BLOCK_K], A_LAYOUT
    )
    b_bufs = gl.allocate_shared_memory(DTYPE, [NUM_BUFFERS] + B_SHAPE, B_LAYOUT)

    pid_m = gl.program_id(0)
    pid_n = gl.program_id(1)
    off_m = pid_m * BLOCK_M
    off_n = pid_n * BLOCK_N

    mma_layout: gl.constexpr = pick_wgmma_layout(DTYPE, BLOCK_M, BLOCK_N, NUM_WARPS)
    acc = warpgroup_mma_init(
        gl.zeros((BLOCK_M, BLOCK_N), dtype=gl.float32, layout=mma_layout)
    )

    bars = gl.allocate_shared_memory(
        gl.int64, [NUM_BUFFERS, 1], mbarrier.MBarrierLayout()
    )
    for i in gl.static_range(NUM_BUFFERS):
        mbarrier.init(bars.index(i), count=1)
    idx = 0
    phase = 0

    for k in range(0, K, BLOCK_K):
        a = a_bufs.index(idx)
        b = b_bufs.index(idx)
        bar = bars.index(idx)
        mbarrier.expect(bar, a_desc.block_type.nbytes + b_desc.block_type.nbytes)
        tma.async_copy_global_to_shared(a_desc, [off_m, k], bar, a)
        tma.async_copy_global_to_shared(
            b_desc, [off_n, k] if TRANS_B else [k, off_n], bar, b
        )
        mbarrier.wait(bar, phase=phase)

        if TRANS_B:
            b = b.permute((1, 0))
        acc = warpgroup_mma_wait(num_outstanding=0, deps=(acc,))
        acc = warpgroup_mma(a, b, acc, is_async=True)

        idx += 1
        if idx == NUM_BUFFERS:
            idx = 0
            phase ^= 1

    acc = warpgroup_mma_wait(num_outstanding=0, deps=(acc,))
    for i in gl.static_range(NUM_BUFFERS):
        mbarrier.invalidate(bars.index(i))

    c_smem = gl.allocate_shared_memory(DTYPE, [BLOCK_M, BLOCK_N], C_LAYOUT)
    c_smem.store(acc.to(DTYPE))
    fence_async_shared()
    tma.async_copy_shared_to_global(c_desc, [off_m, off_n], c_smem)
    tma.store_wait(pendings=0)

# config = {"BLOCK_K": 64, "BLOCK_M": 128, "BLOCK_N": 256, "arch": "sm_90", "dtype": "bf16", "num_buffers": 2, "num_warps": 4, "trans_b": 1}
# arch = sm_90


// ===== COMPILED SASS (sm_90a) =====

	.target	sm_90a

	.elftype	@"ET_EXEC"


//--------------------- .note.nv.tkinfo           --------------------------
	.section	.note.nv.tkinfo,"",@"SHT_NOTE"
	.sectionflags	@"SHF_NOTE_NV_TKINFO"
	.tkinfo
        /*0018*/ 	.word	0x00000002
        /*0030*/ 	.string	""
        /*0030*/ 	.string	"ptxas"
        /*0030*/ 	.string	"Cuda compilation tools, release 13.0, V13.0.88"
        /*0030*/ 	.string	"Build cuda_13.0.r13.0/compiler.36424714_0"
        /*0030*/ 	.string	"-v  -suppress-debug-info  -lineinfo  -arch sm_90a "



//--------------------- .note.nv.cuinfo           --------------------------
	.section	.note.nv.cuinfo,"",@"SHT_NOTE"
	.sectionflags	@"SHF_NOTE_NV_CUINFO"
        /*0018*/ 	.short	0x0002
        /*001a*/ 	.short	0x005a
        /*001c*/ 	.short	0x0082
	.zero		2


//--------------------- .nv.info                  --------------------------
	.section	.nv.info,"",@"SHT_CUDA_INFO"
	.align	4


	//----- nvinfo : EIATTR_REGCOUNT
	.align		4
        /*0000*/ 	.byte	0x04, 0x2f
        /*0002*/ 	.short	(.L_1 - .L_0)
	.align		4
.L_0:
        /*0004*/ 	.word	index@(gluon_wgmma)
        /*0008*/ 	.word	0x000000ff


	//----- nvinfo : EIATTR_FRAME_SIZE
	.align		4
.L_1:
        /*000c*/ 	.byte	0x04, 0x11
        /*000e*/ 	.short	(.L_3 - .L_2)
	.align		4
.L_2:
        /*0010*/ 	.word	index@(gluon_wgmma)
        /*0014*/ 	.word	0x00000270


	//----- nvinfo : EIATTR_MIN_STACK_SIZE
	.align		4
.L_3:
        /*0018*/ 	.byte	0x04, 0x12
        /*001a*/ 	.short	(.L_5 - .L_4)
	.align		4
.L_4:
        /*001c*/ 	.word	index@(gluon_wgmma)
        /*0020*/ 	.word	0x00000270
.L_5:


//--------------------- .nv.compat                --------------------------
	.section	.nv.compat,"",@"SHT_CUDA_COMPAT_INFO"
	.align	4
        /*0000*/ 	.byte	0x02, 0x09, 0x01, 0x00, 0x02, 0x02, 0x04, 0x00, 0x02, 0x05, 0x05, 0x00, 0x03, 0x07, 0x01, 0x01
        /*0010*/ 	.byte	0x02, 0x03, 0x03, 0x00, 0x02, 0x06, 0x01, 0x00, 0x04, 0x0b, 0x08, 0x00, 0x00, 0x00, 0x00, 0x00
        /*0020*/ 	.byte	0x00, 0x00, 0x00, 0x00


//--------------------- .nv.info.gluon_wgmma      --------------------------
	.section	.nv.info.gluon_wgmma,"",@"SHT_CUDA_INFO"
	.sectionflags	@""
	.align	4


	//----- nvinfo : EIATTR_CUDA_API_VERSION
	.align		4
        /*0000*/ 	.byte	0x04, 0x37
        /*0002*/ 	.short	(.L_7 - .L_6)
.L_6:
        /*0004*/ 	.word	0x00000082


	//----- nvinfo : EIATTR_KPARAM_INFO
	.align		4
.L_7:
        /*0008*/ 	.byte	0x04, 0x17
        /*000a*/ 	.short	(.L_9 - .L_8)
.L_8:
        /*000c*/ 	.word	0x00000000
        /*0010*/ 	.short	0x000a
        /*0012*/ 	.short	0x0048
        /*0014*/ 	.byte	0x00, 0xf4, 0x21, 0x00


	//----- nvinfo : EIATTR_KPARAM_INFO
	.align		4
.L_9:
        /*0018*/ 	.byte	0x04, 0x17
        /*001a*/ 	.short	(.L_11 - .L_10)
.L_10:
        /*001c*/ 	.word	0x00000000
        /*0020*/ 	.short	0x0009
        /*0022*/ 	.short	0x0040
        /*0024*/ 	.byte	0x00, 0xf4, 0x21, 0x00


	//----- nvinfo : EIATTR_KPARAM_INFO
	.align		4
.L_11:
        /*0028*/ 	.byte	0x04, 0x17
        /*002a*/ 	.short	(.L_13 - .L_12)
.L_12:
        /*002c*/ 	.word	0x00000000
        /*0030*/ 	.short	0x0008
        /*0032*/ 	.short	0x0038
        /*0034*/ 	.byte	0x00, 0xf0, 0x21, 0x00


	//----- nvinfo : EIATTR_KPARAM_INFO
	.align		4
.L_13:
        /*0038*/ 	.byte	0x04, 0x17
        /*003a*/ 	.short	(.L_15 - .L_14)
.L_14:
        /*003c*/ 	.word	0x00000000
        /*0040*/ 	.short	0x0007
        /*0042*/ 	.short	0x0030
        /*0044*/ 	.byte	0x00, 0xf0, 0x21, 0x00


	//----- nvinfo : EIATTR_KPARAM_INFO
	.align		4
.L_15:
        /*0048*/ 	.byte	0x04, 0x17
        /*004a*/ 	.short	(.L_17 - .L_16)
.L_16:
        /*004c*/ 	.word	0x00000000
        /*0050*/ 	.short	0x0006
        /*0052*/ 	.short	0x0028
        /*0054*/ 	.byte	0x00, 0xf0, 0x21, 0x00


	//----- nvinfo : EIATTR_KPARAM_INFO
	.align		4
.L_17:
        /*0058*/ 	.byte	0x04, 0x17
        /*005a*/ 	.short	(.L_19 - .L_18)
.L_18:
        /*005c*/ 	.word	0x00000000
        /*0060*/ 	.short	0x0005
        /*0062*/ 	.short	0x0020
        /*0064*/ 	.byte	0x00, 0xf0, 0x11, 0x00


	//----- nvinfo : EIATTR_KPARAM_INFO
	.align		4
.L_19:
        /*0068*/ 	.byte	0x04, 0x17
        /*006a*/ 	.short	(.L_21 - .L_20)
.L_20:
        /*006c*/ 	.word	0x00000000
        /*0070*/ 	.short	0x0004
        /*0072*/ 	.short	0x001c
        /*0074*/ 	.byte	0x00, 0xf0, 0x11, 0x00


	//----- nvinfo : EIATTR_KPARAM_INFO
	.align		4
.L_21:
        /*0078*/ 	.byte	0x04, 0x17
        /*007a*/ 	.short	(.L_23 - .L_22)
.L_22:
        /*007c*/ 	.word	0x00000000
        /*0080*/ 	.short	0x0003
        /*0082*/ 	.short	0x0018
        /*0084*/ 	.byte	0x00, 0xf0, 0x11, 0x00


	//----- nvinfo : EIATTR_KPARAM_INFO
	.align		4
.L_23:
        /*0088*/ 	.byte	0x04, 0x17
        /*008a*/ 	.short	(.L_25 - .L_24)
.L_24:
        /*008c*/ 	.word	0x00000000
        /*0090*/ 	.short	0x0002
        /*0092*/ 	.short	0x0010
        /*0094*/ 	.byte	0x00, 0xf4, 0x21, 0x00


	//----- nvinfo : EIATTR_KPARAM_INFO
	.align		4
.L_25:
        /*0098*/ 	.byte	0x04, 0x17
        /*009a*/ 	.short	(.L_27 - .L_26)
.L_26:
        /*009c*/ 	.word	0x00000000
        /*00a0*/ 	.short	0x0001
        /*00a2*/ 	.short	0x0008
        /*00a4*/ 	.byte	0x00, 0xf4, 0x21, 0x00


	//----- nvinfo : EIATTR_KPARAM_INFO
	.align		4
.L_27:
        /*00a8*/ 	.byte	0x04, 0x17
        /*00aa*/ 	.short	(.L_29 - .L_28)
.L_28:
        /*00ac*/ 	.word	0x00000000
        /*00b0*/ 	.short	0x0000
        /*00b2*/ 	.short	0x0000
        /*00b4*/ 	.byte	0x00, 0xf4, 0x21, 0x00


	//----- nvinfo : EIATTR_SPARSE_MMA_MASK
	.align		4
.L_29:
        /*00b8*/ 	.byte	0x03, 0x50
        /*00ba*/ 	.short	0x0000


	//----- nvinfo : EIATTR_MAXREG_COUNT
	.align		4
        /*00bc*/ 	.byte	0x03, 0x1b
        /*00be*/ 	.short	0x00ff


	//----- nvinfo : EIATTR_NUM_BARRIERS
	.align		4
        /*00c0*/ 	.byte	0x02, 0x4c
        /*00c2*/ 	.byte	0x01
	.zero		1


	//----- nvinfo : EIATTR_ANNOTATIONS
	.align		4
        /*00c4*/ 	.byte	0x04, 0x55
        /*00c6*/ 	.short	(.L_31 - .L_30)


	//   ....[0]....
.L_30:
        /*00c8*/ 	.word	0x00000001
        /*00cc*/ 	.byte	0x70, 0x11, 0x00, 0x00, 0x01, 0x00, 0x00, 0x00, 0xb0, 0x11, 0x00, 0x00, 0x01, 0x00, 0x00, 0x00
        /* <DEDUP_REMOVED lines=272> */
        /*11dc*/ 	.byte	0xb0, 0x44, 0x00, 0x00, 0x01, 0x00, 0x00, 0x00, 0xc0, 0x44, 0x00, 0x00


	//----- nvinfo : EIATTR_MERCURY_ISA_VERSION
	.align		4
.L_31:
        /*11e8*/ 	.byte	0x03, 0x5f
        /*11ea*/ 	.short	0x0101


	//----- nvinfo : EIATTR_INT_WARP_WIDE_INSTR_OFFSETS
	.align		4
        /*11ec*/ 	.byte	0x04, 0x31
        /*11ee*/ 	.short	(.L_33 - .L_32)


	//   ....[0]....
.L_32:
        /*11f0*/ 	.word	0x00001e30


	//   ....[1]....
        /*11f4*/ 	.word	0x00001e50


	//   ....[2]....
        /*11f8*/ 	.word	0x00001f00


	//   ....[3]....
        /*11fc*/ 	.word	0x00002ca0


	//   ....[4]....
        /*1200*/ 	.word	0x00002cb0


	//   ....[5]....
        /*1204*/ 	.word	0x00002d20


	//   ....[6]....
        /*1208*/ 	.word	0x00002d30


	//----- nvinfo : EIATTR_COOP_GROUP_MASK_REGIDS
	.align		4
.L_33:
        /*120c*/ 	.byte	0x04, 0x29
        /*120e*/ 	.short	(.L_35 - .L_34)


	//   ....[0]....
.L_34:
        /*1210*/ 	.word	0xffffffff


	//   ....[1]....
        /*1214*/ 	.word	0xffffffff


	//   ....[2]....
        /*1218*/ 	.word	0xffffffff


	//----- nvinfo : EIATTR_COOP_GROUP_INSTR_OFFSETS
	.align		4
.L_35:
        /*121c*/ 	.byte	0x04, 0x28
        /*121e*/ 	.short	(.L_37 - .L_36)


	//   ....[0]....
.L_36:
        /*1220*/ 	.word	0x00000160


	//   ....[1]....
        /*1224*/ 	.word	0x00000710


	//   ....[2]....
        /*1228*/ 	.word	0x00000d00


	//----- nvinfo : EIATTR_MBARRIER_INSTR_OFFSETS
	.align		4
.L_37:
        /*122c*/ 	.byte	0x04, 0x39
        /*122e*/ 	.short	(.L_39 - .L_38)


	//   ....[0]....
.L_38:
        /*1230*/ 	.word	0x00001f90
        /*1234*/ 	.word	0x000000ff
        /*1238*/ 	.word	0x00018000
        /*123c*/ 	.short	0x0100
        /*123e*/ 	.byte	0x18
	.zero		1


	//   ....[1]....
        /*1240*/ 	.word	0x00001fb0
        /*1244*/ 	.word	0x000000ff
        /*1248*/ 	.word	0x00018008
        /*124c*/ 	.short	0x0100
        /*124e*/ 	.byte	0x18
	.zero		1


	//   ....[2]....
        /*1250*/ 	.word	0x00002de0
        /*1254*/ 	.word	0x000000ff
        /*1258*/ 	.word	0x00018000
        /*125c*/ 	.short	0x010a
        /*125e*/ 	.byte	0x12
	.zero		1


	//   ....[3]....
        /*1260*/ 	.word	0x00003bf0
        /*1264*/ 	.word	0x000000ff
        /*1268*/ 	.word	0x00018000
        /*126c*/ 	.short	0x0108
        /*126e*/ 	.byte	0x18
	.zero		1


	//   ....[4]....
        /*1270*/ 	.word	0x00003ca0
        /*1274*/ 	.word	0x000000ff
        /*1278*/ 	.word	0x00018008
        /*127c*/ 	.short	0x0108
        /*127e*/ 	.byte	0x18
	.zero		1


	//   ....[5]....
        /*1280*/ 	.word	0x00005030
        /*1284*/ 	.word	0x000000ff
        /*1288*/ 	.word	0x00018000
        /*128c*/ 	.short	0x010a
        /*128e*/ 	.byte	0x12
	.zero		1


	//----- nvinfo : EIATTR_NUM_MBARRIERS
	.align		4
.L_39:
        /*1290*/ 	.byte	0x03, 0x38
        /*1292*/ 	.short	0x0002


	//----- nvinfo : EIATTR_EXIT_INSTR_OFFSETS
	.align		4
        /*1294*/ 	.byte	0x04, 0x1c
        /*1296*/ 	.short	(.L_41 - .L_40)


	//   ....[0]....
.L_40:
        /*1298*/ 	.word	0x00005020


	//----- nvinfo : EIATTR_REQNTID
	.align		4
.L_41:
        /*129c*/ 	.byte	0x04, 0x10
        /*129e*/ 	.short	(.L_43 - .L_42)
.L_42:
        /*12a0*/ 	.word	0x00000080
        /*12a4*/ 	.word	0x00000001
        /*12a8*/ 	.word	0x00000001


	//----- nvinfo : EIATTR_CRS_STACK_SIZE
	.align		4
.L_43:
        /*12ac*/ 	.byte	0x04, 0x1e
        /*12ae*/ 	.short	(.L_45 - .L_44)
.L_44:
        /*12b0*/ 	.word	0x00000000


	//----- nvinfo : EIATTR_CBANK_PARAM_SIZE
	.align		4
.L_45:
        /*12b4*/ 	.byte	0x03, 0x19
        /*12b6*/ 	.short	0x0050


	//----- nvinfo : EIATTR_PARAM_CBANK
	.align		4
        /*12b8*/ 	.byte	0x04, 0x0a
        /*12ba*/ 	.short	(.L_47 - .L_46)
	.align		4
.L_46:
        /*12bc*/ 	.word	index@(.nv.constant0.gluon_wgmma)
        /*12c0*/ 	.short	0x0210
        /*12c2*/ 	.short	0x0050


	//----- nvinfo : EIATTR_SW_WAR
	.align		4
.L_47:
        /*12c4*/ 	.byte	0x04, 0x36
        /*12c6*/ 	.short	(.L_49 - .L_48)
.L_48:
        /*12c8*/ 	.word	0x00000008
.L_49:


//--------------------- .nv.callgraph             --------------------------
	.section	.nv.callgraph,"",@"SHT_CUDA_CALLGRAPH"
	.align	4
	.sectionentsize	8
	.align		4
        /*0000*/ 	.word	0x00000000
	.align		4
        /*0004*/ 	.word	0xffffffff
	.align		4
        /*0008*/ 	.word	0x00000000
	.align		4
        /*000c*/ 	.word	0xfffffffe
	.align		4
        /*0010*/ 	.word	0x00000000
	.align		4
        /*0014*/ 	.word	0xfffffffd
	.align		4
        /*0018*/ 	.word	0x00000000
	.align		4
        /*001c*/ 	.word	0xfffffffc


//--------------------- .text.gluon_wgmma         --------------------------
	.section	.text.gluon_wgmma,"ax",@progbits
	.align	128
        .global         gluon_wgmma
        .type           gluon_wgmma,@function
        .size           gluon_wgmma,(.L_x_52 - gluon_wgmma)
        .other          gluon_wgmma,@"STO_CUDA_ENTRY STV_DEFAULT"
gluon_wgmma:
.text.gluon_wgmma:
[----:B------:R-:W1:Y:S01]  /*0000*/  LDC R1, c[0x0][0x28] ;  /* 0x00000a00ff017b82 */ /* 0x000e620000000800 */
[----:B------:R-:W2:Y:S07]  /*0010*/  S2R R3, SR_TID.X ;  /* 0x0000000000037919 */ /* 0x000eae0000002100 */
[----:B------:R-:W3:Y:S01]  /*0020*/  S2UR UR4, SR_CgaCtaId ;  /* 0x00000000000479c3 */ /* 0x000ee20000008800 */
[----:B------:R-:W-:Y:S01]  /*0030*/  UMOV UR24, 0x400 ;  /* 0x0000040000187882 */ /* 0x000fe20000000000 */
[----:B------:R-:W-:Y:S01]  /*0040*/  ULDC UR6, c[0x0][0xc] ;  /* 0x0000030000067ab9 */ /* 0x000fe20000000800 */
[----:B------:R-:W-:Y:S01]  /*0050*/  ULDC.64 UR30, c[0x0][0x250] ;  /* 0x00009400001e7ab9 */ /* 0x000fe20000000a00 */
[----:B------:R-:W-:Y:S01]  /*0060*/  BSSY B0, `(.L_x_0) ;  /* 0x0000020000007945 */ /* 0x000fe20003800000 */
[----:B-1----:R-:W-:-:S03]  /*0070*/  VIADD R1, R1, 0xfffffd90 ;  /* 0xfffffd9001017836 */ /* 0x002fc60000000000 */
[----:B------:R-:W1:Y:S08]  /*0080*/  LDC R6, c[0x0][0x228] ;  /* 0x00008a00ff067b82 */ /* 0x000e700000000800 */
[----:B------:R-:W4:Y:S08]  /*0090*/  LDC R13, c[0x0][0x230] ;  /* 0x00008c00ff0d7b82 */ /* 0x000f300000000800 */
[----:B------:R-:W-:Y:S01]  /*00a0*/  S2UR UR25, SR_CTAID.Y ;  /* 0x00000000001979c3 */ /* 0x000fe20000002600 */
[----:B---3--:R-:W-:-:S03]  /*00b0*/  ULEA UR24, UR4, UR24, 0x18 ;  /* 0x0000001804187291 */ /* 0x008fc6000f8ec03f */
[----:B------:R-:W-:Y:S01]  /*00c0*/  ULDC UR4, c[0x0][0x10] ;  /* 0x0000040000047ab9 */ /* 0x000fe20000000800 */
[----:B--2---:R-:W-:-:S03]  /*00d0*/  LOP3.LUT R2, R3, 0x7f, RZ, 0xc0, !PT ;  /* 0x0000007f03027812 */ /* 0x004fc600078ec0ff */
[----:B------:R-:W2:Y:S01]  /*00e0*/  S2UR UR5, SR_CTAID.Z ;  /* 0x00000000000579c3 */ /* 0x000ea20000002700 */
[----:B-1----:R-:W-:Y:S01]  /*00f0*/  VIADD R6, R6, 0xffffffff ;  /* 0xffffffff06067836 */ /* 0x002fe20000000000 */
[C---:B------:R-:W-:Y:S02]  /*0100*/  ISETP.GE.U32.AND P0, PT, R2.reuse, 0x20, PT ;  /* 0x000000200200780c */ /* 0x040fe40003f06070 */
[C---:B------:R-:W-:Y:S02]  /*0110*/  ISETP.NE.U32.AND P2, PT, R2.reuse, RZ, PT ;  /* 0x000000ff0200720c */ /* 0x040fe40003f45070 */
[----:B------:R-:W-:Y:S02]  /*0120*/  LEA R12, R2, UR24, 0x2 ;  /* 0x00000018020c7c11 */ /* 0x000fe4000f8e10ff */
[----:B------:R-:W1:Y:S01]  /*0130*/  S2UR UR40, SR_CTAID.X ;  /* 0x00000000002879c3 */ /* 0x000e620000002500 */
[----:B----4-:R-:W-:-:S06]  /*0140*/  VIADD R9, R13, 0xffffffff ;  /* 0xffffffff0d097836 */ /* 0x010fcc0000000000 */
[----:B------:R3:W-:Y:S01]  /*0150*/  @!P0 STS [R12], RZ ;  /* 0x000000ff0c008388 */ /* 0x0007e20000000800 */
[----:B------:R-:W-:-:S03]  /*0160*/  NOP ;  /* 0x0000000000007918 */ /* 0x000fc60000000000 */
[----:B------:R3:W-:Y:S01]  /*0170*/  @!P2 STS [UR24+0x24], R6 ;  /* 0x00002406ff00a988 */ /* 0x0007e20008000818 */
[----:B--2---:R-:W-:-:S03]  /*0180*/  UIMAD UR4, UR5, UR4, UR25 ;  /* 0x00000004050472a4 */ /* 0x004fc6000f8e0219 */
[----:B------:R3:W-:Y:S01]  /*0190*/  @!P2 STS [UR24+0x20], R9 ;  /* 0x00002009ff00a988 */ /* 0x0007e20008000818 */
[----:B-1----:R-:W-:-:S04]  /*01a0*/  UIMAD UR4, UR4, UR6, UR40 ;  /* 0x00000006040472a4 */ /* 0x002fc8000f8e0228 */
[----:B------:R-:W-:-:S03]  /*01b0*/  UIMAD UR5, UR4, 0x180, URZ ;  /* 0x00000180040578a4 */ /* 0x000fc6000f8e023f */
[----:B------:R-:W-:Y:S01]  /*01c0*/  UMOV UR4, URZ ;  /* 0x0000003f00047c82 */ /* 0x000fe20008000000 */
[----:B------:R-:W-:-:S04]  /*01d0*/  UIADD3 UR26, UP0, UR5, UR30, URZ ;  /* 0x0000001e051a7290 */ /* 0x000fc8000ff1e03f */
[----:B------:R-:W-:Y:S01]  /*01e0*/  ULEA.HI.X.SX32 UR27, UR5, UR31, 0x1, UP0 ;  /* 0x0000001f051b7291 */ /* 0x000fe200080f0e3f */
[----:B---3--:R-:W-:Y:S11]  /*01f0*/  @P2 BRA `(.L_x_1) ;  /* 0x0000000000182947 */ /* 0x008ff60003800000 */
[----:B------:R-:W1:Y:S01]  /*0200*/  LDS R0, [UR24+0x8] ;  /* 0x00000818ff007984 */ /* 0x000e620008000800 */
[----:B------:R-:W2:Y:S01]  /*0210*/  LDC.64 R10, c[0x0][0x210] ;  /* 0x00008400ff0a7b82 */ /* 0x000ea20000000a00 */
[----:B------:R-:W-:Y:S02]  /*0220*/  IMAD.MOV.U32 R5, RZ, RZ, 0x70 ;  /* 0x00000070ff057424 */ /* 0x000fe400078e00ff */
[----:B--2---:R2:W-:Y:S03]  /*0230*/  STS.64 [UR24], R10 ;  /* 0x0000000aff007988 */ /* 0x0045e60008000a18 */
[----:B-1----:R-:W-:-:S05]  /*0240*/  LOP3.LUT R0, R0, 0x10, R5, 0xd8, !PT ;  /* 0x0000001000007812 */ /* 0x002fca00078ed805 */
[----:B------:R2:W-:Y:S02]  /*0250*/  STS [UR24+0x8], R0 ;  /* 0x00000800ff007988 */ /* 0x0005e40008000818 */
.L_x_1:
[----:B------:R-:W-:Y:S05]  /*0260*/  BSYNC B0 ;  /* 0x0000000000007941 */ /* 0x000fea0003800000 */
.L_x_0:
[----:B------:R-:W-:Y:S04]  /*0270*/  BSSY B0, `(.L_x_2) ;  /* 0x000000a000007945 */ /* 0x000fe80003800000 */
[----:B------:R-:W-:Y:S05]  /*0280*/  @P2 BRA `(.L_x_3) ;  /* 0x0000000000202947 */ /* 0x000fea0003800000 */
[----:B--2---:R-:W1:Y:S01]  /*0290*/  LDS R0, [UR24+0x34] ;  /* 0x00003418ff007984 */ /* 0x004e620008000800 */
[----:B------:R-:W-:Y:S02]  /*02a0*/  IMAD.MOV.U32 R5, RZ, RZ, 0x3f000000 ;  /* 0x3f000000ff057424 */ /* 0x000fe400078e00ff */
[----:B------:R-:W-:Y:S01]  /*02b0*/  @!P2 IMAD.MOV.U32 R4, RZ, RZ, 0x7f ;  /* 0x0000007fff04a424 */ /* 0x000fe200078e00ff */
[----:B------:R-:W2:Y:S02]  /*02c0*/  @!P2 LDS R7, [UR24+0x38] ;  /* 0x00003818ff07a984 */ /* 0x000ea40008000800 */
[----:B-1----:R-:W-:Y:S02]  /*02d0*/  LOP3.LUT R0, R0, 0xff000000, R5, 0xb8, !PT ;  /* 0xff00000000007812 */ /* 0x002fe400078eb805 */
[----:B--2---:R-:W-:-:S03]  /*02e0*/  @!P2 LOP3.LUT R4, R7, 0xff, R4, 0xb8, !PT ;  /* 0x000000ff0704a812 */ /* 0x004fc600078eb804 */
[----:B------:R1:W-:Y:S04]  /*02f0*/  STS [UR24+0x34], R0 ;  /* 0x00003400ff007988 */ /* 0x0003e80008000818 */
[----:B------:R1:W-:Y:S02]  /*0300*/  @!P2 STS [UR24+0x38], R4 ;  /* 0x00003804ff00a988 */ /* 0x0003e40008000818 */
.L_x_3:
[----:B------:R-:W-:Y:S05]  /*0310*/  BSYNC B0 ;  /* 0x0000000000007941 */ /* 0x000fea0003800000 */
.L_x_2:
[----:B------:R-:W-:Y:S04]  /*0320*/  BSSY B0, `(.L_x_4) ;  /* 0x000000e000007945 */ /* 0x000fe80003800000 */
[----:B------:R-:W-:Y:S05]  /*0330*/  @P2 BRA `(.L_x_5) ;  /* 0x0000000000302947 */ /* 0x000fea0003800000 */
[----:B-1----:R-:W1:Y:S01]  /*0340*/  LDS R4, [UR24+0x34] ;  /* 0x00003418ff047984 */ /* 0x002e620008000800 */
[----:B--2---:R-:W2:Y:S03]  /*0350*/  LDC.64 R10, c[0x0][0x238] ;  /* 0x00008e00ff0a7b82 */ /* 0x004ea60000000a00 */
[----:B------:R-:W3:Y:S01]  /*0360*/  LDS R0, [UR24+0x1c] ;  /* 0x00001c18ff007984 */ /* 0x000ee20008000800 */
[C---:B--2---:R-:W-:Y:S01]  /*0370*/  SHF.L.U64.HI R8, R10.reuse, 0x1, R11 ;  /* 0x000000010a087819 */ /* 0x044fe2000001020b */
[----:B------:R-:W-:-:S03]  /*0380*/  IMAD.SHL.U32 R5, R10, 0x2, RZ ;  /* 0x000000020a057824 */ /* 0x000fc600078e00ff */
[--C-:B------:R-:W-:Y:S02]  /*0390*/  SHF.R.U32.HI R7, RZ, 0x4, R8.reuse ;  /* 0x00000004ff077819 */ /* 0x100fe40000011608 */
[----:B------:R-:W-:-:S05]  /*03a0*/  SHF.R.U64 R5, R5, 0x4, R8 ;  /* 0x0000000405057819 */ /* 0x000fca0000001208 */
[----:B------:R4:W-:Y:S01]  /*03b0*/  STS [UR24+0xc], R5 ;  /* 0x00000c05ff007988 */ /* 0x0009e20008000818 */
[----:B-1----:R-:W-:Y:S02]  /*03c0*/  LOP3.LUT R4, R4, 0x7, RZ, 0xb8, !PT ;  /* 0x0000000704047812 */ /* 0x002fe400078eb8ff */
[----:B---3--:R-:W-:-:S03]  /*03d0*/  LOP3.LUT R0, R0, 0xf, R7, 0xb8, !PT ;  /* 0x0000000f00007812 */ /* 0x008fc600078eb807 */
[----:B------:R4:W-:Y:S04]  /*03e0*/  STS [UR24+0x34], R4 ;  /* 0x00003404ff007988 */ /* 0x0009e80008000818 */
[----:B------:R4:W-:Y:S02]  /*03f0*/  STS [UR24+0x1c], R0 ;  /* 0x00001c00ff007988 */ /* 0x0009e40008000818 */
.L_x_5:
[----:B------:R-:W-:Y:S05]  /*0400*/  BSYNC B0 ;  /* 0x0000000000007941 */ /* 0x000fea0003800000 */
.L_x_4:
[----:B------:R-:W-:Y:S04]  /*0410*/  BSSY B1, `(.L_x_6) ;  /* 0x000001a000017945 */ /* 0x000fe80003800000 */
[----:B------:R-:W-:Y:S04]  /*0420*/  BSSY B0, `(.L_x_7) ;  /* 0x0000015000007945 */ /* 0x000fe80003800000 */
[----:B------:R-:W-:Y:S05]  /*0430*/  @P2 BRA `(.L_x_8) ;  /* 0x0000000000202947 */ /* 0x000fea0003800000 */
[----:B-12-4-:R-:W1:Y:S02]  /*0440*/  LDS R0, [UR24+0x34] ;  /* 0x00003418ff007984 */ /* 0x016e640008000800 */
[----:B-1----:R-:W-:-:S05]  /*0450*/  LOP3.LUT R0, R0, 0x38, RZ, 0xb8, !PT ;  /* 0x0000003800007812 */ /* 0x002fca00078eb8ff */
[----:B------:R1:W-:Y:S01]  /*0460*/  STS [UR24+0x34], R0 ;  /* 0x00003400ff007988 */ /* 0x0003e20008000818 */
[----:B------:R-:W-:Y:S05]  /*0470*/  @P2 BRA `(.L_x_9) ;  /* 0x0000000000202947 */ /* 0x000fea0003800000 */
[----:B-1----:R-:W1:Y:S01]  /*0480*/  LDS R0, [UR24+0x8] ;  /* 0x00000818ff007984 */ /* 0x002e620008000800 */
[----:B------:R-:W-:-:S05]  /*0490*/  IMAD.MOV.U32 R5, RZ, RZ, 0x780 ;  /* 0x00000780ff057424 */ /* 0x000fca00078e00ff */
[----:B-1----:R-:W-:-:S05]  /*04a0*/  LOP3.LUT R0, R0, 0x500, R5, 0xd8, !PT ;  /* 0x0000050000007812 */ /* 0x002fca00078ed805 */
[----:B------:R3:W-:Y:S02]  /*04b0*/  STS [UR24+0x8], R0 ;  /* 0x00000800ff007988 */ /* 0x0007e40008000818 */
.L_x_8:
[----:B------:R-:W-:Y:S05]  /*04c0*/  @P2 BRA `(.L_x_10) ;  /* 0x0000000000282947 */ /* 0x000fea0003800000 */
[----:B-1234-:R-:W1:Y:S02]  /*04d0*/  LDS R0, [UR24+0x8] ;  /* 0x00000818ff007984 */ /* 0x01ee640008000800 */
[----:B-1----:R-:W-:-:S05]  /*04e0*/  LOP3.LUT R0, R0, 0x1800, RZ, 0xb8, !PT ;  /* 0x0000180000007812 */ /* 0x002fca00078eb8ff */
[----:B------:R2:W-:Y:S02]  /*04f0*/  STS [UR24+0x8], R0 ;  /* 0x00000800ff007988 */ /* 0x0005e40008000818 */
.L_x_9:
[----:B------:R-:W-:Y:S05]  /*0500*/  @P2 BREAK B0 ;  /* 0x0000000000002942 */ /* 0x000fea0003800000 */
[----:B------:R-:W-:Y:S05]  /*0510*/  @P2 BRA `(.L_x_11) ;  /* 0x0000000000242947 */ /* 0x000fea0003800000 */
[----:B------:R-:W3:Y:S01]  /*0520*/  LDS R5, [UR24+0x8] ;  /* 0x00000818ff057984 */ /* 0x000ee20008000800 */
[----:B-12---:R-:W-:-:S05]  /*0530*/  IMAD.MOV.U32 R0, RZ, RZ, 0x6000 ;  /* 0x00006000ff007424 */ /* 0x006fca00078e00ff */
[----:B---3--:R-:W-:-:S04]  /*0540*/  LOP3.LUT R0, R5, 0x6000, R0, 0xd8, !PT ;  /* 0x0000600005007812 */ /* 0x008fc800078ed800 */
[----:B------:R-:W-:-:S05]  /*0550*/  LOP3.LUT R0, R0, 0x400000, RZ, 0xb8, !PT ;  /* 0x0040000000007812 */ /* 0x000fca00078eb8ff */
[----:B------:R1:W-:Y:S02]  /*0560*/  STS [UR24+0x8], R0 ;  /* 0x00000800ff007988 */ /* 0x0003e40008000818 */
.L_x_10:
[----:B------:R-:W-:Y:S05]  /*0570*/  BSYNC B0 ;  /* 0x0000000000007941 */ /* 0x000fea0003800000 */
.L_x_7:
[----:B-1234-:R-:W1:Y:S02]  /*0580*/  @!P2 LDS R0, [UR24+0x8] ;  /* 0x00000818ff00a984 */ /* 0x01ee640008000800 */
[----:B-1----:R-:W-:-:S05]  /*0590*/  @!P2 LOP3.LUT R0, R0, 0x8000, RZ, 0xb8, !PT ;  /* 0x000080000000a812 */ /* 0x002fca00078eb8ff */
[----:B------:R3:W-:Y:S02]  /*05a0*/  @!P2 STS [UR24+0x8], R0 ;  /* 0x00000800ff00a988 */ /* 0x0007e40008000818 */
.L_x_11:
[----:B------:R-:W-:Y:S05]  /*05b0*/  BSYNC B1 ;  /* 0x0000000000017941 */ /* 0x000fea0003800000 */
.L_x_6:
[----:B------:R-:W-:Y:S05]  /*05c0*/  WARPSYNC.ALL ;  /* 0x0000000000007948 */ /* 0x000fea0003800000 */
[----:B------:R-:W-:Y:S05]  /*05d0*/  @P0 BRA `(.L_x_12) ;  /* 0x0000000000280947 */ /* 0x000fea0003800000 */
[----:B-123--:R-:W1:Y:S01]  /*05e0*/  S2R R0, SR_LANEID ;  /* 0x0000000000007919 */ /* 0x00ee620000000000 */
[----:B------:R-:W-:Y:S05]  /*05f0*/  WARPSYNC.ALL ;  /* 0x0000000000007948 */ /* 0x000fea0003800000 */
[----:B-1----:R-:W-:-:S05]  /*0600*/  IMAD.SHL.U32 R0, R0, 0x4, RZ ;  /* 0x0000000400007824 */ /* 0x002fca00078e00ff */
[----:B------:R-:W1:Y:S01]  /*0610*/  LDS R7, [R0+UR24] ;  /* 0x0000001800077984 */ /* 0x000e620008000800 */
[----:B------:R-:W-:-:S05]  /*0620*/  IADD3 R4, P1, R0, UR26, RZ ;  /* 0x0000001a00047c10 */ /* 0x000fca000ff3e0ff */
[----:B------:R-:W-:-:S05]  /*0630*/  IMAD.X R5, RZ, RZ, UR27, P1 ;  /* 0x0000001bff057e24 */ /* 0x000fca00088e06ff */
[----:B-1----:R4:W5:Y:S01]  /*0640*/  ATOMG.E.EXCH.STRONG.GPU PT, RZ, [R4], R7 ;  /* 0x0000000704ff73a8 */ /* 0x00296200041ee100 */
[----:B------:R-:W-:-:S04]  /*0650*/  DEPBAR {5,4,3,2,1,0} ;  /* 0x0000003f0000791a */ /* 0x000fc80000000000 */
[----:B------:R4:W-:Y:S01]  /*0660*/  UTMACCTL.IV [UR26] ;  /* 0x000000001a0079b9 */ /* 0x0009e20008000000 */
[----:B------:R-:W-:Y:S01]  /*0670*/  NOP ;  /* 0x0000000000007918 */ /* 0x000fe20000000000 */
.L_x_12:
[----:B------:R-:W-:Y:S05]  /*0680*/  @P0 BRA `(.L_x_13) ;  /* 0x00000000000c0947 */ /* 0x000fea0003800000 */
[----:B------:R0:W-:Y:S01]  /*0690*/  UTMACMDFLUSH ;  /* 0x00000000000079b7 */ /* 0x0001e20000000000 */
[----:B------:R-:W-:Y:S05]  /*06a0*/  @P0 BRA `(.L_x_13) ;  /* 0x0000000000040947 */ /* 0x000fea0003800000 */
[----:B------:R-:W-:-:S04]  /*06b0*/  DEPBAR.LE SB0, 0x0 ;  /* 0x000080000000791a */ /* 0x000fc80000000000 */
.L_x_13:
[----:B------:R-:W-:Y:S05]  /*06c0*/  WARPSYNC.ALL ;  /* 0x0000000000007948 */ /* 0x000fea0003800000 */
[----:B-----5:R-:W-:Y:S06]  /*06d0*/  BAR.SYNC.DEFER_BLOCKING 0x0 ;  /* 0x0000000000007b1d */ /* 0x020fec0000010000 */
[----:B------:R-:W-:Y:S02]  /*06e0*/  BSSY B1, `(.L_x_14) ;  /* 0x000000b000017945 */ /* 0x000fe40003800000 */
[----:B------:R-:W-:Y:S06]  /*06f0*/  BAR.SYNC.DEFER_BLOCKING 0x0 ;  /* 0x0000000000007b1d */ /* 0x000fec0000010000 */
[----:B------:R1:W-:Y:S01]  /*0700*/  @!P0 STS [R12], RZ ;  /* 0x000000ff0c008388 */ /* 0x0003e20000000800 */
[----:B------:R-:W-:Y:S01]  /*0710*/  NOP ;  /* 0x0000000000007918 */ /* 0x000fe20000000000 */
[----:B------:R-:W-:Y:S05]  /*0720*/  @P2 BRA `(.L_x_15) ;  /* 0x0000000000182947 */ /* 0x000fea0003800000 */
[----:B-123--:R-:W1:Y:S01]  /*0730*/  LDS R0, [UR24+0x8] ;  /* 0x00000818ff007984 */ /* 0x00ee620008000800 */
[----:B------:R-:W2:Y:S01]  /*0740*/  LDC.64 R10, c[0x0][0x218] ;  /* 0x00008600ff0a7b82 */ /* 0x000ea20000000a00 */
[----:B----4-:R-:W-:Y:S02]  /*0750*/  IMAD.MOV.U32 R5, RZ, RZ, 0x70 ;  /* 0x00000070ff057424 */ /* 0x010fe400078e00ff */
[----:B--2---:R2:W-:Y:S03]  /*0760*/  STS.64 [UR24], R10 ;  /* 0x0000000aff007988 */ /* 0x0045e60008000a18 */
[----:B-1----:R-:W-:-:S05]  /*0770*/  LOP3.LUT R0, R0, 0x10, R5, 0xd8, !PT ;  /* 0x0000001000007812 */ /* 0x002fca00078ed805 */
[----:B------:R2:W-:Y:S02]  /*0780*/  STS [UR24+0x8], R0 ;  /* 0x00000800ff007988 */ /* 0x0005e40008000818 */
.L_x_15:
[----:B----4-:R-:W-:Y:S05]  /*0790*/  BSYNC B1 ;  /* 0x0000000000017941 */ /* 0x010fea0003800000 */
.L_x_14:
[----:B------:R-:W-:Y:S04]  /*07a0*/  BSSY B2, `(.L_x_16) ;  /* 0x000000f000027945 */ /* 0x000fe80003800000 */
[----:B------:R-:W-:Y:S04]  /*07b0*/  BSSY B1, `(.L_x_17) ;  /* 0x000000c000017945 */ /* 0x000fe80003800000 */
[----:B------:R-:W-:Y:S05]  /*07c0*/  @P2 BRA `(.L_x_18) ;  /* 0x0000000000282947 */ /* 0x000fea0003800000 */
[----:B-123--:R-:W1:Y:S01]  /*07d0*/  LDS R0, [UR24+0x34] ;  /* 0x00003418ff007984 */ /* 0x00ee620008000800 */
[----:B------:R-:W-:Y:S01]  /*07e0*/  IMAD.MOV.U32 R5, RZ, RZ, 0x3f000000 ;  /* 0x3f000000ff057424 */ /* 0x000fe200078e00ff */
[----:B------:R-:W-:Y:S05]  /*07f0*/  @P2 BREAK B1 ;  /* 0x0000000000012942 */ /* 0x000fea0003800000 */
[----:B-1----:R-:W-:-:S05]  /*0800*/  LOP3.LUT R0, R0, 0xff000000, R5, 0xb8, !PT ;  /* 0xff00000000007812 */ /* 0x002fca00078eb805 */
[----:B------:R1:W-:Y:S01]  /*0810*/  STS [UR24+0x34], R0 ;  /* 0x00003400ff007988 */ /* 0x0003e20008000818 */
[----:B------:R-:W-:Y:S05]  /*0820*/  @P2 BRA `(.L_x_19) ;  /* 0x0000000000182947 */ /* 0x000fea0003800000 */
[----:B------:R-:W2:Y:S01]  /*0830*/  LDS R5, [UR24+0x38] ;  /* 0x00003818ff057984 */ /* 0x000ea20008000800 */
[----:B-1----:R-:W-:-:S05]  /*0840*/  IMAD.MOV.U32 R0, RZ, RZ, 0xff ;  /* 0x000000ffff007424 */ /* 0x002fca00078e00ff */
[----:B--2---:R-:W-:-:S05]  /*0850*/  LOP3.LUT R0, R5, 0xff, R0, 0xb8, !PT ;  /* 0x000000ff05007812 */ /* 0x004fca00078eb800 */
[----:B------:R4:W-:Y:S02]  /*0860*/  STS [UR24+0x38], R0 ;  /* 0x00003800ff007988 */ /* 0x0009e40008000818 */
.L_x_18:
[----:B------:R-:W-:Y:S05]  /*0870*/  BSYNC B1 ;  /* 0x0000000000017941 */ /* 0x000fea0003800000 */
.L_x_17:
[----:B------:R1:W-:Y:S02]  /*0880*/  @!P2 STS [UR24+0x20], R9 ;  /* 0x00002009ff00a988 */ /* 0x0003e40008000818 */
.L_x_19:
[----:B------:R-:W-:Y:S05]  /*0890*/  BSYNC B2 ;  /* 0x0000000000027941 */ /* 0x000fea0003800000 */
.L_x_16:
[----:B------:R-:W-:Y:S05]  /*08a0*/  WARPSYNC.ALL ;  /* 0x0000000000007948 */ /* 0x000fea0003800000 */
[----:B-1234-:R-:W1:Y:S01]  /*08b0*/  LDC R0, c[0x0][0x22c] ;  /* 0x00008b00ff007b82 */ /* 0x01ee620000000800 */
[----:B------:R-:W-:Y:S01]  /*08c0*/  BSSY B2, `(.L_x_20) ;  /* 0x0000010000027945 */ /* 0x000fe20003800000 */
[----:B-1----:R-:W-:-:S05]  /*08d0*/  VIADD R0, R0, 0xffffffff ;  /* 0xffffffff00007836 */ /* 0x002fca0000000000 */
[----:B------:R1:W-:Y:S01]  /*08e0*/  @!P2 STS [UR24+0x24], R0 ;  /* 0x00002400ff00a988 */ /* 0x0003e20008000818 */
[----:B------:R-:W-:Y:S05]  /*08f0*/  @P2 BRA `(.L_x_21) ;  /* 0x0000000000302947 */ /* 0x000fea0003800000 */
[----:B------:R-:W2:Y:S01]  /*0900*/  LDS R5, [UR24+0x34] ;  /* 0x00003418ff057984 */ /* 0x000ea20008000800 */
[----:B------:R-:W3:Y:S03]  /*0910*/  LDC.64 R10, c[0x0][0x240] ;  /* 0x00009000ff0a7b82 */ /* 0x000ee60000000a00 */
[----:B------:R-:W4:Y:S01]  /*0920*/  LDS R4, [UR24+0x1c] ;  /* 0x00001c18ff047984 */ /* 0x000f220008000800 */
[C---:B---3--:R-:W-:Y:S01]  /*0930*/  SHF.L.U64.HI R8, R10.reuse, 0x1, R11 ;  /* 0x000000010a087819 */ /* 0x048fe2000001020b */
[----:B------:R-:W-:-:S03]  /*0940*/  IMAD.SHL.U32 R7, R10, 0x2, RZ ;  /* 0x000000020a077824 */ /* 0x000fc600078e00ff */
[--C-:B------:R-:W-:Y:S02]  /*0950*/  SHF.R.U32.HI R9, RZ, 0x4, R8.reuse ;  /* 0x00000004ff097819 */ /* 0x100fe40000011608 */
[----:B------:R-:W-:-:S05]  /*0960*/  SHF.R.U64 R7, R7, 0x4, R8 ;  /* 0x0000000407077819 */ /* 0x000fca0000001208 */
[----:B------:R3:W-:Y:S01]  /*0970*/  STS [UR24+0xc], R7 ;  /* 0x00000c07ff007988 */ /* 0x0007e20008000818 */
[----:B--2---:R-:W-:Y:S02]  /*0980*/  LOP3.LUT R5, R5, 0x7, RZ, 0xb8, !PT ;  /* 0x0000000705057812 */ /* 0x004fe400078eb8ff */
[----:B----4-:R-:W-:-:S03]  /*0990*/  LOP3.LUT R4, R4, 0xf, R9, 0xb8, !PT ;  /* 0x0000000f04047812 */ /* 0x010fc600078eb809 */
[----:B------:R3:W-:Y:S04]  /*09a0*/  STS [UR24+0x34], R5 ;  /* 0x00003405ff007988 */ /* 0x0007e80008000818 */
[----:B------:R3:W-:Y:S02]  /*09b0*/  STS [UR24+0x1c], R4 ;  /* 0x00001c04ff007988 */ /* 0x0007e40008000818 */
.L_x_21:
[----:B------:R-:W-:Y:S05]  /*09c0*/  BSYNC B2 ;  /* 0x0000000000027941 */ /* 0x000fea0003800000 */
.L_x_20:
[----:B------:R-:W-:Y:S04]  /*09d0*/  BSSY B3, `(.L_x_22) ;  /* 0x000001a000037945 */ /* 0x000fe80003800000 */
[----:B------:R-:W-:Y:S04]  /*09e0*/  BSSY B2, `(.L_x_23) ;  /* 0x0000015000027945 */ /* 0x000fe80003800000 */
[----:B------:R-:W-:Y:S05]  /*09f0*/  @P2 BRA `(.L_x_24) ;  /* 0x0000000000202947 */ /* 0x000fea0003800000 */
[----:B---3--:R-:W2:Y:S02]  /*0a00*/  LDS R4, [UR24+0x34] ;  /* 0x00003418ff047984 */ /* 0x008ea40008000800 */
[----:B--2---:R-:W-:-:S05]  /*0a10*/  LOP3.LUT R4, R4, 0x38, RZ, 0xb8, !PT ;  /* 0x0000003804047812 */ /* 0x004fca00078eb8ff */
[----:B------:R2:W-:Y:S01]  /*0a20*/  STS [UR24+0x34], R4 ;  /* 0x00003404ff007988 */ /* 0x0005e20008000818 */
[----:B------:R-:W-:Y:S05]  /*0a30*/  @P2 BRA `(.L_x_25) ;  /* 0x0000000000202947 */ /* 0x000fea0003800000 */
[----:B--2---:R-:W2:Y:S01]  /*0a40*/  LDS R4, [UR24+0x8] ;  /* 0x00000818ff047984 */ /* 0x004ea20008000800 */
[----:B------:R-:W-:-:S05]  /*0a50*/  IMAD.MOV.U32 R5, RZ, RZ, 0x780 ;  /* 0x00000780ff057424 */ /* 0x000fca00078e00ff */
[----:B--2---:R-:W-:-:S05]  /*0a60*/  LOP3.LUT R4, R4, 0x500, R5, 0xd8, !PT ;  /* 0x0000050004047812 */ /* 0x004fca00078ed805 */
[----:B------:R2:W-:Y:S02]  /*0a70*/  STS [UR24+0x8], R4 ;  /* 0x00000804ff007988 */ /* 0x0005e40008000818 */
.L_x_24:
[----:B------:R-:W-:Y:S05]  /*0a80*/  @P2 BRA `(.L_x_26) ;  /* 0x0000000000282947 */ /* 0x000fea0003800000 */
[----:B--23--:R-:W2:Y:S02]  /*0a90*/  LDS R4, [UR24+0x8] ;  /* 0x00000818ff047984 */ /* 0x00cea40008000800 */
[----:B--2---:R-:W-:-:S05]  /*0aa0*/  LOP3.LUT R4, R4, 0x1800, RZ, 0xb8, !PT ;  /* 0x0000180004047812 */ /* 0x004fca00078eb8ff */
[----:B------:R3:W-:Y:S02]  /*0ab0*/  STS [UR24+0x8], R4 ;  /* 0x00000804ff007988 */ /* 0x0007e40008000818 */
.L_x_25:
[----:B------:R-:W-:Y:S05]  /*0ac0*/  @P2 BREAK B2 ;  /* 0x0000000000022942 */ /* 0x000fea0003800000 */
[----:B------:R-:W-:Y:S05]  /*0ad0*/  @P2 BRA `(.L_x_27) ;  /* 0x0000000000242947 */ /* 0x000fea0003800000 */
[----:B--23--:R-:W2:Y:S01]  /*0ae0*/  LDS R4, [UR24+0x8] ;  /* 0x00000818ff047984 */ /* 0x00cea20008000800 */
[----:B------:R-:W-:-:S05]  /*0af0*/  IMAD.MOV.U32 R5, RZ, RZ, 0x6000 ;  /* 0x00006000ff057424 */ /* 0x000fca00078e00ff */
[----:B--2---:R-:W-:-:S04]  /*0b00*/  LOP3.LUT R4, R4, 0x6000, R5, 0xd8, !PT ;  /* 0x0000600004047812 */ /* 0x004fc800078ed805 */
[----:B------:R-:W-:-:S05]  /*0b10*/  LOP3.LUT R4, R4, 0x400000, RZ, 0xb8, !PT ;  /* 0x0040000004047812 */ /* 0x000fca00078eb8ff */
[----:B------:R4:W-:Y:S02]  /*0b20*/  STS [UR24+0x8], R4 ;  /* 0x00000804ff007988 */ /* 0x0009e40008000818 */
.L_x_26:
[----:B------:R-:W-:Y:S05]  /*0b30*/  BSYNC B2 ;  /* 0x0000000000027941 */ /* 0x000fea0003800000 */
.L_x_23:
[----:B--234-:R-:W2:Y:S02]  /*0b40*/  @!P2 LDS R4, [UR24+0x8] ;  /* 0x00000818ff04a984 */ /* 0x01cea40008000800 */
[----:B--2---:R-:W-:-:S05]  /*0b50*/  @!P2 LOP3.LUT R4, R4, 0x8000, RZ, 0xb8, !PT ;  /* 0x000080000404a812 */ /* 0x004fca00078eb8ff */
[----:B------:R4:W-:Y:S02]  /*0b60*/  @!P2 STS [UR24+0x8], R4 ;  /* 0x00000804ff00a988 */ /* 0x0009e40008000818 */
.L_x_27:
[----:B------:R-:W-:Y:S05]  /*0b70*/  BSYNC B3 ;  /* 0x0000000000037941 */ /* 0x000fea0003800000 */
.L_x_22:
[----:B------:R-:W-:Y:S05]  /*0b80*/  WARPSYNC.ALL ;  /* 0x0000000000007948 */ /* 0x000fea0003800000 */
[----:B------:R-:W-:-:S04]  /*0b90*/  UIADD3 UR29, UR5, 0x80, URZ ;  /* 0x00000080051d7890 */ /* 0x000fc8000fffe03f */
[----:B------:R-:W-:-:S04]  /*0ba0*/  UIADD3 UR28, UP0, UR29, UR30, URZ ;  /* 0x0000001e1d1c7290 */ /* 0x000fc8000ff1e03f */
[----:B------:R-:W-:Y:S01]  /*0bb0*/  ULEA.HI.X.SX32 UR29, UR29, UR31, 0x1, UP0 ;  /* 0x0000001f1d1d7291 */ /* 0x000fe200080f0e3f */
[----:B------:R-:W-:Y:S11]  /*0bc0*/  @P0 BRA `(.L_x_28) ;  /* 0x0000000000280947 */ /* 0x000ff60003800000 */
[----:B--234-:R-:W2:Y:S01]  /*0bd0*/  S2R R4, SR_LANEID ;  /* 0x0000000000047919 */ /* 0x01cea20000000000 */
[----:B------:R-:W-:Y:S05]  /*0be0*/  WARPSYNC.ALL ;  /* 0x0000000000007948 */ /* 0x000fea0003800000 */
[----:B--2---:R-:W-:-:S05]  /*0bf0*/  IMAD.SHL.U32 R8, R4, 0x4, RZ ;  /* 0x0000000404087824 */ /* 0x004fca00078e00ff */
[----:B------:R-:W2:Y:S01]  /*0c00*/  LDS R7, [R8+UR24] ;  /* 0x0000001808077984 */ /* 0x000ea20008000800 */
[----:B------:R-:W-:-:S05]  /*0c10*/  IADD3 R4, P1, R8, UR28, RZ ;  /* 0x0000001c08047c10 */ /* 0x000fca000ff3e0ff */
[----:B------:R-:W-:-:S05]  /*0c20*/  IMAD.X R5, RZ, RZ, UR29, P1 ;  /* 0x0000001dff057e24 */ /* 0x000fca00088e06ff */
[----:B--2---:R2:W5:Y:S01]  /*0c30*/  ATOMG.E.EXCH.STRONG.GPU PT, RZ, [R4], R7 ;  /* 0x0000000704ff73a8 */ /* 0x00456200041ee100 */
[----:B------:R-:W-:-:S04]  /*0c40*/  DEPBAR {5,4,3,2,1,0} ;  /* 0x0000003f0000791a */ /* 0x000fc80000000000 */
[----:B------:R2:W-:Y:S01]  /*0c50*/  UTMACCTL.IV [UR28] ;  /* 0x000000001c0079b9 */ /* 0x0005e20008000000 */
[----:B------:R-:W-:Y:S01]  /*0c60*/  NOP ;  /* 0x0000000000007918 */ /* 0x000fe20000000000 */
.L_x_28:
[----:B------:R-:W-:Y:S05]  /*0c70*/  @P0 BRA `(.L_x_29) ;  /* 0x00000000000c0947 */ /* 0x000fea0003800000 */
[----:B------:R0:W-:Y:S01]  /*0c80*/  UTMACMDFLUSH ;  /* 0x00000000000079b7 */ /* 0x0001e20000000000 */
[----:B------:R-:W-:Y:S05]  /*0c90*/  @P0 BRA `(.L_x_29) ;  /* 0x0000000000040947 */ /* 0x000fea0003800000 */
[----:B------:R-:W-:-:S04]  /*0ca0*/  DEPBAR.LE SB0, 0x0 ;  /* 0x000080000000791a */ /* 0x000fc80000000000 */
.L_x_29:
[----:B------:R-:W-:Y:S05]  /*0cb0*/  WARPSYNC.ALL ;  /* 0x0000000000007948 */ /* 0x000fea0003800000 */
[----:B-----5:R-:W-:Y:S06]  /*0cc0*/  BAR.SYNC.DEFER_BLOCKING 0x0 ;  /* 0x0000000000007b1d */ /* 0x020fec0000010000 */
[----:B------:R-:W-:Y:S02]  /*0cd0*/  BSSY B3, `(.L_x_30) ;  /* 0x000000b000037945 */ /* 0x000fe40003800000 */
[----:B------:R-:W-:Y:S06]  /*0ce0*/  BAR.SYNC.DEFER_BLOCKING 0x0 ;  /* 0x0000000000007b1d */ /* 0x000fec0000010000 */
[----:B------:R1:W-:Y:S01]  /*0cf0*/  @!P0 STS [R12], RZ ;  /* 0x000000ff0c008388 */ /* 0x0003e20000000800 */
[----:B------:R-:W-:Y:S01]  /*0d00*/  NOP ;  /* 0x0000000000007918 */ /* 0x000fe20000000000 */
[----:B------:R-:W-:Y:S05]  /*0d10*/  @P2 BRA `(.L_x_31) ;  /* 0x0000000000182947 */ /* 0x000fea0003800000 */
[----:B--234-:R-:W2:Y:S01]  /*0d20*/  LDS R4, [UR24+0x8] ;  /* 0x00000818ff047984 */ /* 0x01cea20008000800 */
[----:B------:R-:W3:Y:S01]  /*0d30*/  LDC.64 R8, c[0x0][0x220] ;  /* 0x00008800ff087b82 */ /* 0x000ee20000000a00 */
[----:B------:R-:W-:Y:S02]  /*0d40*/  IMAD.MOV.U32 R5, RZ, RZ, 0x70 ;  /* 0x00000070ff057424 */ /* 0x000fe400078e00ff */
[----:B---3--:R3:W-:Y:S03]  /*0d50*/  STS.64 [UR24], R8 ;  /* 0x00000008ff007988 */ /* 0x0087e60008000a18 */
[----:B--2---:R-:W-:-:S05]  /*0d60*/  LOP3.LUT R4, R4, 0x10, R5, 0xd8, !PT ;  /* 0x0000001004047812 */ /* 0x004fca00078ed805 */
[----:B------:R3:W-:Y:S02]  /*0d70*/  STS [UR24+0x8], R4 ;  /* 0x00000804ff007988 */ /* 0x0007e40008000818 */
.L_x_31:
[----:B--2---:R-:W-:Y:S05]  /*0d80*/  BSYNC B3 ;  /* 0x0000000000037941 */ /* 0x004fea0003800000 */
.L_x_30:
[----:B------:R-:W-:Y:S04]  /*0d90*/  BSSY B4, `(.L_x_32) ;  /* 0x0000011000047945 */ /* 0x000fe80003800000 */
[----:B------:R-:W-:Y:S04]  /*0da0*/  BSSY B3, `(.L_x_33) ;  /* 0x000000e000037945 */ /* 0x000fe80003800000 */
[----:B------:R-:W-:Y:S05]  /*0db0*/  @P2 BRA `(.L_x_34) ;  /* 0x0000000000242947 */ /* 0x000fea0003800000 */
[----:B---34-:R-:W2:Y:S01]  /*0dc0*/  LDS R4, [UR24+0x34] ;  /* 0x00003418ff047984 */ /* 0x018ea20008000800 */
[----:B------:R-:W-:-:S05]  /*0dd0*/  IMAD.MOV.U32 R5, RZ, RZ, 0x3f000000 ;  /* 0x3f000000ff057424 */ /* 0x000fca00078e00ff */
[----:B--2---:R-:W-:-:S05]  /*0de0*/  LOP3.LUT R4, R4, 0xff000000, R5, 0xb8, !PT ;  /* 0xff00000004047812 */ /* 0x004fca00078eb805 */
[----:B------:R2:W-:Y:S01]  /*0df0*/  STS [UR24+0x34], R4 ;  /* 0x00003404ff007988 */ /* 0x0005e20008000818 */
[----:B------:R-:W-:Y:S05]  /*0e00*/  @P2 BRA `(.L_x_35) ;  /* 0x00000000001c2947 */ /* 0x000fea0003800000 */
[----:B--2---:R-:W2:Y:S01]  /*0e10*/  LDS R4, [UR24+0x38] ;  /* 0x00003818ff047984 */ /* 0x004ea20008000800 */
[----:B------:R-:W-:-:S05]  /*0e20*/  IMAD.MOV.U32 R5, RZ, RZ, 0x7f ;  /* 0x0000007fff057424 */ /* 0x000fca00078e00ff */
[----:B--2---:R-:W-:-:S05]  /*0e30*/  LOP3.LUT R4, R4, 0xff, R5, 0xb8, !PT ;  /* 0x000000ff04047812 */ /* 0x004fca00078eb805 */
[----:B------:R2:W-:Y:S02]  /*0e40*/  STS [UR24+0x38], R4 ;  /* 0x00003804ff007988 */ /* 0x0005e40008000818 */
.L_x_34:
[----:B------:R-:W-:Y:S05]  /*0e50*/  @P2 BREAK B3 ;  /* 0x0000000000032942 */ /* 0x000fea0003800000 */
[----:B------:R-:W-:Y:S05]  /*0e60*/  @P2 BRA `(.L_x_36) ;  /* 0x00000000000c2947 */ /* 0x000fea0003800000 */
[----:B------:R1:W-:Y:S02]  /*0e70*/  STS [UR24+0x20], R0 ;  /* 0x00002000ff007988 */ /* 0x0003e40008000818 */
.L_x_35:
[----:B------:R-:W-:Y:S05]  /*0e80*/  BSYNC B3 ;  /* 0x0000000000037941 */ /* 0x000fea0003800000 */
.L_x_33:
[----:B------:R1:W-:Y:S02]  /*0e90*/  @!P2 STS [UR24+0x24], R6 ;  /* 0x00002406ff00a988 */ /* 0x0003e40008000818 */
.L_x_36:
[----:B------:R-:W-:Y:S05]  /*0ea0*/  BSYNC B4 ;  /* 0x0000000000047941 */ /* 0x000fea0003800000 */
.L_x_32:
[----:B------:R-:W-:Y:S05]  /*0eb0*/  WARPSYNC.ALL ;  /* 0x0000000000007948 */ /* 0x000fea0003800000 */
[----:B------:R-:W-:Y:S04]  /*0ec0*/  BSSY B4, `(.L_x_37) ;  /* 0x000000e000047945 */ /* 0x000fe80003800000 */
[----:B------:R-:W-:Y:S05]  /*0ed0*/  @P2 BRA `(.L_x_38) ;  /* 0x0000000000302947 */ /* 0x000fea0003800000 */
[----:B--234-:R-:W2:Y:S01]  /*0ee0*/  LDS R4, [UR24+0x34] ;  /* 0x00003418ff047984 */ /* 0x01cea20008000800 */
[----:B------:R-:W3:Y:S03]  /*0ef0*/  LDC.64 R8, c[0x0][0x248] ;  /* 0x00009200ff087b82 */ /* 0x000ee60000000a00 */
[----:B-1----:R-:W1:Y:S01]  /*0f00*/  LDS R0, [UR24+0x1c] ;  /* 0x00001c18ff007984 */ /* 0x002e620008000800 */
[C---:B---3--:R-:W-:Y:S01]  /*0f10*/  SHF.L.U64.HI R6, R8.reuse, 0x1, R9 ;  /* 0x0000000108067819 */ /* 0x048fe20000010209 */
[----:B------:R-:W-:-:S03]  /*0f20*/  IMAD.SHL.U32 R5, R8, 0x2, RZ ;  /* 0x0000000208057824 */ /* 0x000fc600078e00ff */
[--C-:B------:R-:W-:Y:S02]  /*0f30*/  SHF.R.U32.HI R7, RZ, 0x4, R6.reuse ;  /* 0x00000004ff077819 */ /* 0x100fe40000011606 */
[----:B------:R-:W-:-:S05]  /*0f40*/  SHF.R.U64 R5, R5, 0x4, R6 ;  /* 0x0000000405057819 */ /* 0x000fca0000001206 */
[----:B------:R3:W-:Y:S01]  /*0f50*/  STS [UR24+0xc], R5 ;  /* 0x00000c05ff007988 */ /* 0x0007e20008000818 */
[----:B--2---:R-:W-:Y:S02]  /*0f60*/  LOP3.LUT R4, R4, 0x7, RZ, 0xb8, !PT ;  /* 0x0000000704047812 */ /* 0x004fe400078eb8ff */
[----:B-1----:R-:W-:-:S03]  /*0f70*/  LOP3.LUT R0, R0, 0xf, R7, 0xb8, !PT ;  /* 0x0000000f00007812 */ /* 0x002fc600078eb807 */
[----:B------:R3:W-:Y:S04]  /*0f80*/  STS [UR24+0x34], R4 ;  /* 0x00003404ff007988 */ /* 0x0007e80008000818 */
[----:B------:R3:W-:Y:S02]  /*0f90*/  STS [UR24+0x1c], R0 ;  /* 0x00001c00ff007988 */ /* 0x0007e40008000818 */
.L_x_38:
[----:B------:R-:W-:Y:S05]  /*0fa0*/  BSYNC B4 ;  /* 0x0000000000047941 */ /* 0x000fea0003800000 */
.L_x_37:
[----:B------:R-:W-:Y:S04]  /*0fb0*/  BSSY B4, `(.L_x_39) ;  /* 0x000001a000047945 */ /* 0x000fe80003800000 */
[----:B------:R-:W-:Y:S04]  /*0fc0*/  BSSY B5, `(.L_x_40) ;  /* 0x0000015000057945 */ /* 0x000fe80003800000 */
[----:B------:R-:W-:Y:S05]  /*0fd0*/  @P2 BRA `(.L_x_41) ;  /* 0x0000000000202947 */ /* 0x000fea0003800000 */
[----:B-1-3--:R-:W1:Y:S02]  /*0fe0*/  LDS R0, [UR24+0x34] ;  /* 0x00003418ff007984 */ /* 0x00ae640008000800 */
[----:B-1----:R-:W-:-:S05]  /*0ff0*/  LOP3.LUT R0, R0, 0x38, RZ, 0xb8, !PT ;  /* 0x0000003800007812 */ /* 0x002fca00078eb8ff */
[----:B------:R1:W-:Y:S01]  /*1000*/  STS [UR24+0x34], R0 ;  /* 0x00003400ff007988 */ /* 0x0003e20008000818 */
[----:B------:R-:W-:Y:S05]  /*1010*/  @P2 BRA `(.L_x_42) ;  /* 0x0000000000202947 */ /* 0x000fea0003800000 */
[----:B-1----:R-:W1:Y:S01]  /*1020*/  LDS R0, [UR24+0x8] ;  /* 0x00000818ff007984 */ /* 0x002e620008000800 */
[----:B------:R-:W-:-:S05]  /*1030*/  IMAD.MOV.U32 R5, RZ, RZ, 0x780 ;  /* 0x00000780ff057424 */ /* 0x000fca00078e00ff */
[----:B-1----:R-:W-:-:S05]  /*1040*/  LOP3.LUT R0, R0, 0x500, R5, 0xd8, !PT ;  /* 0x0000050000007812 */ /* 0x002fca00078ed805 */
[----:B------:R1:W-:Y:S02]  /*1050*/  STS [UR24+0x8], R0 ;  /* 0x00000800ff007988 */ /* 0x0003e40008000818 */
.L_x_41:
[----:B------:R-:W-:Y:S05]  /*1060*/  @P2 BRA `(.L_x_43) ;  /* 0x0000000000282947 */ /* 0x000fea0003800000 */
[----:B-1-3--:R-:W1:Y:S02]  /*1070*/  LDS R0, [UR24+0x8] ;  /* 0x00000818ff007984 */ /* 0x00ae640008000800 */
[----:B-1----:R-:W-:-:S05]  /*1080*/  LOP3.LUT R0, R0, 0x1800, RZ, 0xb8, !PT ;  /* 0x0000180000007812 */ /* 0x002fca00078eb8ff */
[----:B------:R3:W-:Y:S02]  /*1090*/  STS [UR24+0x8], R0 ;  /* 0x00000800ff007988 */ /* 0x0007e40008000818 */
.L_x_42:
[----:B------:R-:W-:Y:S05]  /*10a0*/  @P2 BREAK B5 ;  /* 0x0000000000052942 */ /* 0x000fea0003800000 */
[----:B------:R-:W-:Y:S05]  /*10b0*/  @P2 BRA `(.L_x_44) ;  /* 0x0000000000242947 */ /* 0x000fea0003800000 */
[----:B-1-3--:R-:W1:Y:S01]  /*10c0*/  LDS R0, [UR24+0x8] ;  /* 0x00000818ff007984 */ /* 0x00ae620008000800 */
[----:B------:R-:W-:-:S05]  /*10d0*/  IMAD.MOV.U32 R5, RZ, RZ, 0x6000 ;  /* 0x00006000ff057424 */ /* 0x000fca00078e00ff */
[----:B-1----:R-:W-:-:S04]  /*10e0*/  LOP3.LUT R0, R0, 0x6000, R5, 0xd8, !PT ;  /* 0x0000600000007812 */ /* 0x002fc800078ed805 */
[----:B------:R-:W-:-:S05]  /*10f0*/  LOP3.LUT R0, R0, 0x400000, RZ, 0xb8, !PT ;  /* 0x0040000000007812 */ /* 0x000fca00078eb8ff */
[----:B------:R1:W-:Y:S02]  /*1100*/  STS [UR24+0x8], R0 ;  /* 0x00000800ff007988 */ /* 0x0003e40008000818 */
.L_x_43:
[----:B------:R-:W-:Y:S05]  /*1110*/  BSYNC B5 ;  /* 0x0000000000057941 */ /* 0x000fea0003800000 */
.L_x_40:
[----:B-1-3--:R-:W1:Y:S02]  /*1120*/  @!P2 LDS R0, [UR24+0x8] ;  /* 0x00000818ff00a984 */ /* 0x00ae640008000800 */
[----:B-1----:R-:W-:-:S05]  /*1130*/  @!P2 LOP3.LUT R0, R0, 0x8000, RZ, 0xb8, !PT ;  /* 0x000080000000a812 */ /* 0x002fca00078eb8ff */
[----:B------:R1:W-:Y:S02]  /*1140*/  @!P2 STS [UR24+0x8], R0 ;  /* 0x00000800ff00a988 */ /* 0x0003e40008000818 */
.L_x_44:
[----:B------:R-:W-:Y:S05]  /*1150*/  BSYNC B4 ;  /* 0x0000000000047941 */ /* 0x000fea0003800000 */
.L_x_39:
[----:B------:R-:W-:Y:S05]  /*1160*/  WARPSYNC.ALL ;  /* 0x0000000000007948 */ /* 0x000fea0003800000 */
[----:B------:R1:W-:Y:S01]  /*1170*/  STL [R1], RZ ;  /* 0x000000ff01007387 */ /* 0x0003e20000100800 */
[----:B------:R-:W-:Y:S01]  /*1180*/  UIADD3 UR5, UR5, 0x100, URZ ;  /* 0x0000010005057890 */ /* 0x000fe2000fffe03f */
[----:B------:R-:W-:Y:S02]  /*1190*/  ISETP.GE.AND P1, PT, R13, 0x1, PT ;  /* 0x000000010d00780c */ /* 0x000fe40003f26270 */
[----:B------:R-:W-:Y:S01]  /*11a0*/  CS2R R24, SRZ ;  /* 0x0000000000187805 */ /* 0x000fe2000001ff00 */
[----:B------:R1:W-:Y:S01]  /*11b0*/  STL [R1+0x4], RZ ;  /* 0x000004ff01007387 */ /* 0x0003e20000100800 */
[----:B------:R-:W-:Y:S01]  /*11c0*/  UIADD3 UR30, UP0, UR5, UR30, URZ ;  /* 0x0000001e051e7290 */ /* 0x000fe2000ff1e03f */
[----:B------:R-:W-:-:S02]  /*11d0*/  CS2R R26, SRZ ;  /* 0x00000000001a7805 */ /* 0x000fc4000001ff00 */
[----:B------:R-:W-:Y:S01]  /*11e0*/  CS2R R28, SRZ ;  /* 0x00000000001c7805 */ /* 0x000fe2000001ff00 */
[----:B------:R1:W-:Y:S01]  /*11f0*/  STL [R1+0x8], RZ ;  /* 0x000008ff01007387 */ /* 0x0003e20000100800 */
[----:B------:R-:W-:Y:S01]  /*1200*/  ULEA.HI.X.SX32 UR31, UR5, UR31, 0x1, UP0 ;  /* 0x0000001f051f7291 */ /* 0x000fe200080f0e3f */
[----:B------:R-:W-:Y:S02]  /*1210*/  CS2R R30, SRZ ;  /* 0x00000000001e7805 */ /* 0x000fe4000001ff00 */
[----:B------:R-:W-:Y:S01]  /*1220*/  CS2R R32, SRZ ;  /* 0x0000000000207805 */ /* 0x000fe2000001ff00 */
[----:B------:R1:W-:Y:S01]  /*1230*/  STL [R1+0xc], RZ ;  /* 0x00000cff01007387 */ /* 0x0003e20000100800 */
[----:B------:R-:W-:Y:S02]  /*1240*/  CS2R R34, SRZ ;  /* 0x0000000000227805 */ /* 0x000fe4000001ff00 */
[----:B------:R-:W-:Y:S02]  /*1250*/  CS2R R36, SRZ ;  /* 0x0000000000247805 */ /* 0x000fe4000001ff00 */
[----:B------:R-:W-:Y:S01]  /*1260*/  CS2R R38, SRZ ;  /* 0x0000000000267805 */ /* 0x000fe2000001ff00 */
[----:B------:R1:W-:Y:S01]  /*1270*/  STL [R1+0x10], RZ ;  /* 0x000010ff01007387 */ /* 0x0003e20000100800 */
[----:B------:R-:W-:-:S02]  /*1280*/  CS2R R40, SRZ ;  /* 0x0000000000287805 */ /* 0x000fc4000001ff00 */
        /* <DEDUP_REMOVED lines=54> */
[----:B------:R1:W-:Y:S04]  /*15f0*/  STL [R1+0x48], RZ ;  /* 0x000048ff01007387 */ /* 0x0003e80000100800 */
        /* <DEDUP_REMOVED lines=108> */
[----:B------:R1:W-:Y:S01]  /*1cc0*/  STL [R1+0x1fc], RZ ;  /* 0x0001fcff01007387 */ /* 0x0003e20000100800 */
[----:B------:R-:W-:Y:S05]  /*1cd0*/  @P0 BRA `(.L_x_45) ;  /* 0x0000000000280947 */ /* 0x000fea0003800000 */
[----:B-1-3--:R-:W1:Y:S01]  /*1ce0*/  S2R R0, SR_LANEID ;  /* 0x0000000000007919 */ /* 0x00ae620000000000 */
[----:B------:R-:W-:Y:S05]  /*1cf0*/  WARPSYNC.ALL ;  /* 0x0000000000007948 */ /* 0x000fea0003800000 */
[----:B-1----:R-:W-:-:S05]  /*1d00*/  IMAD.SHL.U32 R0, R0, 0x4, RZ ;  /* 0x0000000400007824 */ /* 0x002fca00078e00ff */
[----:B------:R-:W1:Y:S01]  /*1d10*/  LDS R7, [R0+UR24] ;  /* 0x0000001800077984 */ /* 0x000e620008000800 */
[----:B--2-4-:R-:W-:-:S05]  /*1d20*/  IADD3 R4, P3, R0, UR30, RZ ;  /* 0x0000001e00047c10 */ /* 0x014fca000ff7e0ff */
[----:B------:R-:W-:-:S05]  /*1d30*/  IMAD.X R5, RZ, RZ, UR31, P3 ;  /* 0x0000001fff057e24 */ /* 0x000fca00098e06ff */
[----:B-1----:R1:W5:Y:S01]  /*1d40*/  ATOMG.E.EXCH.STRONG.GPU PT, RZ, [R4], R7 ;  /* 0x0000000704ff73a8 */ /* 0x00236200041ee100 */
[----:B------:R-:W-:-:S04]  /*1d50*/  DEPBAR {5,4,3,2,1,0} ;  /* 0x0000003f0000791a */ /* 0x000fc80000000000 */
[----:B------:R1:W-:Y:S01]  /*1d60*/  UTMACCTL.IV [UR30] ;  /* 0x000000001e0079b9 */ /* 0x0003e20008000000 */
[----:B------:R-:W-:Y:S01]  /*1d70*/  NOP ;  /* 0x0000000000007918 */ /* 0x000fe20000000000 */
.L_x_45:
[----:B------:R-:W-:Y:S05]  /*1d80*/  @P0 BRA `(.L_x_46) ;  /* 0x00000000000c0947 */ /* 0x000fea0003800000 */
[----:B------:R0:W-:Y:S01]  /*1d90*/  UTMACMDFLUSH ;  /* 0x00000000000079b7 */ /* 0x0001e20000000000 */
[----:B------:R-:W-:Y:S05]  /*1da0*/  @P0 BRA `(.L_x_46) ;  /* 0x0000000000040947 */ /* 0x000fea0003800000 */
[----:B------:R-:W-:-:S04]  /*1db0*/  DEPBAR.LE SB0, 0x0 ;  /* 0x000080000000791a */ /* 0x000fc80000000000 */
.L_x_46:
[----:B------:R-:W-:Y:S05]  /*1dc0*/  WARPSYNC.ALL ;  /* 0x0000000000007948 */ /* 0x000fea0003800000 */
[----:B-----5:R-:W-:Y:S01]  /*1dd0*/  BAR.SYNC.DEFER_BLOCKING 0x0 ;  /* 0x0000000000007b1d */ /* 0x020fe20000010000 */
[----:B------:R-:W-:Y:S01]  /*1de0*/  USHF.L.U32 UR11, UR25, 0x8, URZ ;  /* 0x00000008190b7899 */ /* 0x000fe2000800063f */
[----:B------:R-:W-:Y:S01]  /*1df0*/  CS2R R124, SRZ ;  /* 0x00000000007c7805 */ /* 0x000fe2000001ff00 */
[----:B------:R-:W-:Y:S01]  /*1e00*/  USHF.L.U32 UR15, UR40, 0x7, URZ ;  /* 0x00000007280f7899 */ /* 0x000fe2000800063f */
[----:B------:R-:W-:Y:S02]  /*1e10*/  CS2R R126, SRZ ;  /* 0x00000000007e7805 */ /* 0x000fe4000001ff00 */
[----:B------:R-:W-:Y:S01]  /*1e20*/  CS2R R128, SRZ ;  /* 0x0000000000807805 */ /* 0x000fe2000001ff00 */
[----:B------:R-:W-:Y:S01]  /*1e30*/  VOTEU.ALL UP0, P2 ;  /* 0x00000000003f7886 */ /* 0x000fe20001000000 */
[----:B------:R-:W-:Y:S01]  /*1e40*/  UMOV UR6, 0x1 ;  /* 0x0000000100067882 */ /* 0x000fe20000000000 */
[----:B------:R-:W-:Y:S01]  /*1e50*/  VOTEU.ALL UP1, P2 ;  /* 0x00000000003f7886 */ /* 0x000fe20001020000 */
[----:B------:R-:W-:-:S02]  /*1e60*/  CS2R R130, SRZ ;  /* 0x0000000000827805 */ /* 0x000fc4000001ff00 */
[----:B------:R-:W-:Y:S01]  /*1e70*/  CS2R R132, SRZ ;  /* 0x0000000000847805 */ /* 0x000fe2000001ff00 */
[----:B------:R-:W-:-:S04]  /*1e80*/  @!UP0 UIADD3 UR8, -UR6, 0x100000, URZ ;  /* 0x0010000006088890 */ /* 0x000fc8000fffe13f */
[----:B------:R-:W-:Y:S02]  /*1e90*/  @!UP0 USHF.L.U32 UR9, UR8, 0xb, URZ ;  /* 0x0000000b08098899 */ /* 0x000fe4000800063f */
[----:B------:R-:W-:Y:S01]  /*1ea0*/  @!UP0 USHF.L.U32 UR8, UR8, 0x1, URZ ;  /* 0x0000000108088899 */ /* 0x000fe2000800063f */
[----:B------:R-:W-:Y:S01]  /*1eb0*/  CS2R R134, SRZ ;  /* 0x0000000000867805 */ /* 0x000fe2000001ff00 */
[----:B------:R-:W-:-:S04]  /*1ec0*/  @!UP0 UIADD3 UR6, -UR6, 0x100000, URZ ;  /* 0x0010000006068890 */ /* 0x000fc8000fffe13f */
[----:B------:R-:W-:Y:S02]  /*1ed0*/  @!UP0 USHF.L.U32 UR7, UR6, 0xb, URZ ;  /* 0x0000000b06078899 */ /* 0x000fe4000800063f */
[----:B------:R-:W-:Y:S01]  /*1ee0*/  @!UP0 USHF.L.U32 UR6, UR6, 0x1, URZ ;  /* 0x0000000106068899 */ /* 0x000fe2000800063f */
[----:B------:R-:W-:Y:S01]  /*1ef0*/  CS2R R136, SRZ ;  /* 0x0000000000887805 */ /* 0x000fe2000001ff00 */
[----:B------:R-:W-:Y:S01]  /*1f00*/  VOTEU.ALL UP0, P2 ;  /* 0x00000000003f7886 */ /* 0x000fe20001000000 */
[----:B------:R-:W-:Y:S02]  /*1f10*/  CS2R R138, SRZ ;  /* 0x00000000008a7805 */ /* 0x000fe4000001ff00 */
[----:B------:R-:W-:Y:S02]  /*1f20*/  CS2R R140, SRZ ;  /* 0x00000000008c7805 */ /* 0x000fe4000001ff00 */
[----:B------:R-:W-:Y:S02]  /*1f30*/  CS2R R142, SRZ ;  /* 0x00000000008e7805 */ /* 0x000fe4000001ff00 */
[----:B------:R-:W-:-:S02]  /*1f40*/  CS2R R144, SRZ ;  /* 0x0000000000907805 */ /* 0x000fc4000001ff00 */
[----:B------:R-:W-:Y:S02]  /*1f50*/  CS2R R146, SRZ ;  /* 0x0000000000927805 */ /* 0x000fe4000001ff00 */
[----:B------:R-:W-:Y:S02]  /*1f60*/  CS2R R148, SRZ ;  /* 0x0000000000947805 */ /* 0x000fe4000001ff00 */
[----:B------:R-:W-:Y:S01]  /*1f70*/  CS2R R150, SRZ ;  /* 0x0000000000967805 */ /* 0x000fe2000001ff00 */
[----:B------:R-:W2:Y:S02]  /*1f80*/  FENCE.VIEW.ASYNC.S ;  /* 0x00000000000073c6 */ /* 0x000ea40000000000 */
[----:B--2---:R2:W3:Y:S02]  /*1f90*/  @!UP0 SYNCS.EXCH.64 URZ, [UR24+0x18000], UR8 ;  /* 0x01800008183f85b2 */ /* 0x0044e40008000100 */
[----:B---3--:R-:W-:Y:S06]  /*1fa0*/  BAR.SYNC.DEFER_BLOCKING 0x0 ;  /* 0x0000000000007b1d */ /* 0x008fec0000010000 */
[----:B------:R2:W3:Y:S01]  /*1fb0*/  @!UP1 SYNCS.EXCH.64 URZ, [UR24+0x18008], UR6 ;  /* 0x01800806183f95b2 */ /* 0x0004e20008000100 */
[----:B------:R-:W-:Y:S05]  /*1fc0*/  @!P1 BRA `(.L_x_47) ;  /* 0x0000001800f09947 */ /* 0x000fea0003800000 */
[----:B------:R1:W-:Y:S01]  /*1fd0*/  STL [R1], RZ ;  /* 0x000000ff01007387 */ /* 0x0003e20000100800 */
[----:B------:R-:W-:Y:S02]  /*1fe0*/  CS2R R24, SRZ ;  /* 0x0000000000187805 */ /* 0x000fe4000001ff00 */
        /* <DEDUP_REMOVED lines=83> */
[----:B------:R-:W-:Y:S01]  /*2520*/  CS2R R150, SRZ ;  /* 0x0000000000967805 */ /* 0x000fe2000001ff00 */
[----:B------:R-:W-:Y:S01]  /*2530*/  UMOV UR5, URZ ;  /* 0x0000003f00057c82 */ /* 0x000fe20008000000 */
[----:B------:R-:W-:Y:S01]  /*2540*/  UMOV UR14, URZ ;  /* 0x0000003f000e7c82 */ /* 0x000fe20008000000 */
        /* <DEDUP_REMOVED lines=105> */
[----:B------:R1:W-:Y:S02]  /*2be0*/  STL [R1+0x1fc], RZ ;  /* 0x0001fcff01007387 */ /* 0x0003e40000100800 */
.L_x_49:
[----:B---3--:R-:W-:Y:S01]  /*2bf0*/  BAR.SYNC.DEFER_BLOCKING 0x0 ;  /* 0x0000000000007b1d */ /* 0x008fe20000010000 */
[----:B------:R-:W-:Y:S01]  /*2c00*/  ULEA UR18, UR5, UR24, 0x3 ;  /* 0x0000001805127291 */ /* 0x000fe2000f8e183f */
[----:B-1----:R-:W-:Y:S01]  /*2c10*/  @!P2 IMAD.MOV.U32 R0, RZ, RZ, 0xc000 ;  /* 0x0000c000ff00a424 */ /* 0x002fe200078e00ff */
[----:B------:R-:W-:Y:S01]  /*2c20*/  ELECT P0, URZ, PT ;  /* 0x00000000003f782f */ /* 0x000fe20003800000 */
[----:B------:R-:W-:-:S03]  /*2c30*/  ULEA UR12, UR5, UR24, 0xe ;  /* 0x00000018050c7291 */ /* 0x000fc6000f8e703f */
[----:B------:R-:W-:Y:S02]  /*2c40*/  ISETP.LT.U32.AND P0, PT, R2, 0x20, P0 ;  /* 0x000000200200780c */ /* 0x000fe40000701070 */
[----:B------:R-:W-:Y:S01]  /*2c50*/  ELECT P1, URZ, PT ;  /* 0x00000000003f782f */ /* 0x000fe20003820000 */
[----:B------:R-:W-:-:S03]  /*2c60*/  UIADD3 UR12, UR12, 0x10000, URZ ;  /* 0x000100000c0c7890 */ /* 0x000fc6000fffe03f */
[----:B------:R-:W-:Y:S01]  /*2c70*/  ISETP.LT.U32.AND P1, PT, R2, 0x20, P1 ;  /* 0x000000200200780c */ /* 0x000fe20000f21070 */
[----:B--2---:R-:W-:Y:S01]  /*2c80*/  ULEA UR8, UR5, UR24, 0xf ;  /* 0x0000001805087291 */ /* 0x004fe2000f8e783f */
[----:B------:R-:W-:-:S05]  /*2c90*/  UMOV UR10, UR14 ;  /* 0x0000000e000a7c82 */ /* 0x000fca0008000000 */
[----:B------:R-:W-:Y:S01]  /*2ca0*/  VOTEU.ANY UP0, P0 ;  /* 0x00000000003f7886 */ /* 0x000fe20000000100 */
[----:B------:R-:W-:Y:S01]  /*2cb0*/  VOTEU.ANY UP2, P0 ;  /* 0x00000000003f7886 */ /* 0x000fe20000040100 */
[----:B------:R1:W-:Y:S03]  /*2cc0*/  @!P2 SYNCS.ARRIVE.TRANS64 RZ, [UR18+0x18000], R0 ;  /* 0x01800000ffffa9a7 */ /* 0x0003e60008000012 */
[----:B------:R-:W-:Y:S01]  /*2cd0*/  @UP0 UIADD3 UR13, UR18, 0x18000, URZ ;  /* 0x00018000120d0890 */ /* 0x000fe2000fffe03f */
[----:B------:R-:W-:Y:S01]  /*2ce0*/  @UP0 UMOV UR6, UR26 ;  /* 0x0000001a00060c82 */ /* 0x000fe20008000000 */
[----:B------:R-:W-:Y:S01]  /*2cf0*/  @UP0 UMOV UR7, UR27 ;  /* 0x0000001b00070c82 */ /* 0x000fe20008000000 */
[----:B------:R-:W-:Y:S01]  /*2d00*/  BAR.SYNC.DEFER_BLOCKING 0x0 ;  /* 0x0000000000007b1d */ /* 0x000fe20000010000 */
[----:B-1----:R-:W-:-:S05]  /*2d10*/  IMAD.U32 R0, RZ, RZ, UR4 ;  /* 0x00000004ff007e24 */ /* 0x002fca000f8e00ff */
[----:B------:R-:W-:Y:S01]  /*2d20*/  VOTEU.ANY UP1, P1 ;  /* 0x00000000003f7886 */ /* 0x000fe20000820100 */
[----:B------:R-:W-:Y:S01]  /*2d30*/  VOTEU.ANY UP3, P1 ;  /* 0x00000000003f7886 */ /* 0x000fe20000860100 */
[----:B------:R-:W-:-:S03]  /*2d40*/  SHF.L.U32 R0, R0, 0x1f, RZ ;  /* 0x0000001f00007819 */ /* 0x000fc600000006ff */
[----:B------:R-:W-:Y:S01]  /*2d50*/  @UP1 UIADD3 UR9, UR18, 0x18000, URZ ;  /* 0x0001800012091890 */ /* 0x000fe2000fffe03f */
[----:B------:R-:W-:Y:S01]  /*2d60*/  @UP1 UMOV UR16, UR28 ;  /* 0x0000001c00101c82 */ /* 0x000fe20008000000 */
[----:B------:R-:W-:Y:S01]  /*2d70*/  @UP1 UMOV UR17, UR29 ;  /* 0x0000001d00111c82 */ /* 0x000fe20008000000 */
[----:B------:R1:W-:Y:S01]  /*2d80*/  @UP2 UTMALDG.2D [UR12], [UR6] ;  /* 0x0000000c060025b4 */ /* 0x0003e20008008000 */
[----:B------:R2:W-:Y:S06]  /*2d90*/  MEMBAR.ALL.CTA ;  /* 0x0000000000007992 */ /* 0x0005ec0000008000 */
[----:B--2---:R-:W2:Y:S02]  /*2da0*/  FENCE.VIEW.ASYNC.S ;  /* 0x00000000000073c6 */ /* 0x004ea40000000000 */
[----:B--2---:R-:W-:Y:S06]  /*2db0*/  BAR.SYNC.DEFER_BLOCKING 0x0 ;  /* 0x0000000000007b1d */ /* 0x004fec0000010000 */
[----:B------:R1:W-:Y:S02]  /*2dc0*/  @UP3 UTMALDG.2D [UR8], [UR16] ;  /* 0x00000008100035b4 */ /* 0x0003e40008008000 */
[----:B------:R-:W-:Y:S06]  /*2dd0*/  BAR.SYNC.DEFER_BLOCKING 0x0 ;  /* 0x0000000000007b1d */ /* 0x000fec0000010000 */
[----:B------:R-:W2:Y:S02]  /*2de0*/  SYNCS.PHASECHK.TRANS64.TRYWAIT P0, [UR18+0x18000], R0 ;  /* 0x01800000ff0075a7 */ /* 0x000ea40008000152 */
[----:B-12---:R-:W-:Y:S05]  /*2df0*/  @!P0 BRA `(.L_x_48) ;  /* 0x00000020008c8947 */ /* 0x006fea0003800000 */
.L_x_50:
[----:B------:R-:W-:Y:S01]  /*2e00*/  STL.64 [R1+0x268], R150 ;  /* 0x0002689601007387 */ /* 0x000fe20000100a00 */
[----:B------:R-:W-:Y:S01]  /*2e10*/  USHF.R.U32.HI UR18, URZ, 0x4, UR8 ;  /* 0x000000043f127899 */ /* 0x000fe20008011608 */
[----:B------:R-:W1:Y:S02]  /*2e20*/  LDC R0, c[0x0][0x230] ;  /* 0x00008c00ff007b82 */ /* 0x000e640000000800 */
[----:B------:R-:W-:Y:S04]  /*2e30*/  STL.64 [R1+0x260], R148 ;  /* 0x0002609401007387 */ /* 0x000fe80000100a00 */
        /* <DEDUP_REMOVED lines=11> */
[----:B------:R2:W-:Y:S04]  /*2ef0*/  STL.64 [R1+0x200], R124 ;  /* 0x0002007c01007387 */ /* 0x0005e80000100a00 */
[----:B--2---:R-:W2:Y:S04]  /*2f00*/  LDL.LU.64 R124, [R1] ;  /* 0x00000000017c7983 */ /* 0x004ea80000300a00 */
[----:B------:R-:W2:Y:S04]  /*2f10*/  LDL.LU.64 R126, [R1+0x8] ;  /* 0x00000800017e7983 */ /* 0x000ea80000300a00 */
        /* <DEDUP_REMOVED lines=61> */
[----:B------:R-:W2:Y:S01]  /*32f0*/  LDL.LU.64 R250, [R1+0x1f8] ;  /* 0x0001f80001fa7983 */ /* 0x000ea20000300a00 */
[----:B------:R-:W-:-:S02]  /*3300*/  USHF.R.U32.HI UR16, URZ, 0x4, UR12 ;  /* 0x000000043f107899 */ /* 0x000fc4000801160c */
[----:B------:R-:W-:Y:S02]  /*3310*/  USGXT.U32 UR18, UR18, 0xe ;  /* 0x0000000e1212789a */ /* 0x000fe40008000000 */
[----:B------:R-:W-:Y:S01]  /*3320*/  USGXT.U32 UR16, UR16, 0xe ;  /* 0x0000000e1010789a */ /* 0x000fe20008000000 */
[----:B------:R-:W-:Y:S01]  /*3330*/  UMOV UR19, 0x40000040 ;  /* 0x4000004000137882 */ /* 0x000fe20000000000 */
[----:B------:R-:W-:Y:S01]  /*3340*/  UMOV UR17, 0x40000040 ;  /* 0x4000004000117882 */ /* 0x000fe20000000000 */
[----:B------:R-:W-:Y:S02]  /*3350*/  UIADD3 UR22, UP1, UR18, 0x2, URZ ;  /* 0x0000000212167890 */ /* 0x000fe4000ff3e03f */
[----:B------:R-:W-:Y:S01]  /*3360*/  UIADD3 UR20, UP0, UR16, 0x2, URZ ;  /* 0x0000000210147890 */ /* 0x000fe2000ff1e03f */
[----:B------:R-:W-:Y:S01]  /*3370*/  UMOV UR6, URZ ;  /* 0x0000003f00067c82 */ /* 0x000fe20008000000 */
[----:B------:R-:W-:Y:S02]  /*3380*/  UMOV UR7, URZ ;  /* 0x0000003f00077c82 */ /* 0x000fe40008000000 */
[----:B------:R-:W-:-:S02]  /*3390*/  UIADD3.X UR21, UR6, 0x40000040, URZ, UP0, !UPT ;  /* 0x4000004006157890 */ /* 0x000fc400087fe43f */
[----:B------:R-:W-:Y:S02]  /*33a0*/  UIADD3.X UR23, UR7, 0x40000040, URZ, UP1, !UPT ;  /* 0x4000004007177890 */ /* 0x000fe40008ffe43f */
[----:B------:R-:W-:Y:S02]  /*33b0*/  UIADD3.64 UR36, UR20, 0x2, URZ ;  /* 0x0000000214247897 */ /* 0x000fe4000fffe03f */
[----:B------:R-:W-:Y:S02]  /*33c0*/  UIADD3.64 UR38, UR22, 0x2, URZ ;  /* 0x0000000216267897 */ /* 0x000fe4000fffe03f */
[----:B------:R-:W-:Y:S02]  /*33d0*/  UIADD3.64 UR34, UR22, 0x4, URZ ;  /* 0x0000000416227897 */ /* 0x000fe4000fffe03f */
[----:B------:R-:W-:Y:S01]  /*33e0*/  UIADD3.64 UR32, UR20, 0x4, URZ ;  /* 0x0000000414207897 */ /* 0x000fe2000fffe03f */
[----:B--2---:R-:W-:-:S06]  /*33f0*/  WARPGROUP.ARRIVE ;  /* 0x00000000000079c5 */ /* 0x004fcc0000000000 */
[----:B------:R-:W-:Y:S03]  /*3400*/  HGMMA.64x256x16.F32.BF16 R124, gdesc[UR16], R124, gsb0 ;  /* 0x03e00000107c79f0 */ /* 0x000fe6000800187c */
[----:B------:R-:W-:Y:S02]  /*3410*/  WARPGROUP.DEPBAR.LE gsb0, 0x0 ;  /* 0x00008000000079c5 */ /* 0x000fe40000010000 */
[----:B------:R-:W-:-:S15]  /*3420*/  WARPGROUP.ARRIVE ;  /* 0x00000000000079c5 */ /* 0x000fde0000000000 */
[----:B------:R-:W-:-:S08]  /*3430*/  NOP ;  /* 0x0000000000007918 */ /* 0x000fd00000000000 */
        /* <DEDUP_REMOVED lines=10> */
[----:B------:R-:W-:Y:S04]  /*34e0*/  STL.64 [R1], R124 ;  /* 0x0000007c01007387 */ /* 0x000fe80000100a00 */
        /* <DEDUP_REMOVED lines=63> */
[----:B--2---:R-:W2:Y:S04]  /*38e0*/  LDL.LU.64 R150, [R1+0x268] ;  /* 0x0002680001967983 */ /* 0x004ea80000300a00 */
        /* <DEDUP_REMOVED lines=13> */
[----:B------:R-:W-:-:S02]  /*39c0*/  UIADD3.64 UR16, UR20, 0x1fe, URZ ;  /* 0x000001fe14107897 */ /* 0x000fc4000fffe03f */
[----:B------:R-:W-:Y:S02]  /*39d0*/  UIADD3.64 UR36, UR20, 0x202, URZ ;  /* 0x0000020214247897 */ /* 0x000fe4000fffe03f */
[----:B------:R-:W-:Y:S02]  /*39e0*/  UIADD3.64 UR32, UR20, 0x204, URZ ;  /* 0x0000020414207897 */ /* 0x000fe4000fffe03f */
[----:B------:R-:W-:Y:S02]  /*39f0*/  UIADD3 UR14, UR14, 0x40, URZ ;  /* 0x000000400e0e7890 */ /* 0x000fe4000fffe03f */
[----:B------:R-:W-:-:S04]  /*3a00*/  UIADD3 UR5, UR5, 0x1, URZ ;  /* 0x0000000105057890 */ /* 0x000fc8000fffe03f */
[----:B-1----:R-:W-:Y:S01]  /*3a10*/  ISETP.LE.AND P0, PT, R0, UR14, PT ;  /* 0x0000000e00007c0c */ /* 0x002fe2000bf03270 */
[----:B------:R-:W-:-:S04]  /*3a20*/  UISETP.NE.U32.AND UP0, UPT, UR5, 0x2, UPT ;  /* 0x000000020500788c */ /* 0x000fc8000bf05070 */
[----:B------:R-:W-:Y:S02]  /*3a30*/  USEL UR6, URZ, 0x1, UP0 ;  /* 0x000000013f067887 */ /* 0x000fe40008000000 */
[----:B------:R-:W-:Y:S02]  /*3a40*/  USEL UR5, UR5, URZ, UP0 ;  /* 0x0000003f05057287 */ /* 0x000fe40008000000 */
[----:B------:R-:W-:Y:S01]  /*3a50*/  ULOP3.LUT UR4, UR4, UR6, URZ, 0x3c, !UPT ;  /* 0x0000000604047292 */ /* 0x000fe2000f8e3c3f */
[----:B--2---:R-:W-:-:S06]  /*3a60*/  WARPGROUP.ARRIVE ;  /* 0x00000000000079c5 */ /* 0x004fcc0000000000 */
[----:B------:R-:W-:Y:S01]  /*3a70*/  HGMMA.64x256x16.F32.BF16 R24, gdesc[UR16], R24, gsb0 ;  /* 0x03e00000101879f0 */ /* 0x000fe20008001818 */
[----:B------:R-:W-:Y:S01]  /*3a80*/  UIADD3.64 UR16, UR20, 0x200, URZ ;  /* 0x0000020014107897 */ /* 0x000fe2000fffe03f */
[----:B------:R-:W-:Y:S01]  /*3a90*/  UMOV UR18, UR22 ;  /* 0x0000001600127c82 */ /* 0x000fe20008000000 */
[----:B------:R-:W-:Y:S01]  /*3aa0*/  UMOV UR19, UR23 ;  /* 0x0000001700137c82 */ /* 0x000fe20008000000 */
[----:B------:R-:W-:Y:S02]  /*3ab0*/  WARPGROUP.DEPBAR.LE gsb0, 0x0 ;  /* 0x00008000000079c5 */ /* 0x000fe40000010000 */
[----:B------:R-:W-:-:S15]  /*3ac0*/  WARPGROUP.ARRIVE ;  /* 0x00000000000079c5 */ /* 0x000fde0000000000 */
[----:B------:R-:W-:-:S07]  /*3ad0*/  NOP ;  /* 0x0000000000007918 */ /* 0x000fce0000000000 */
        /* <DEDUP_REMOVED lines=10> */
[----:B---3--:R-:W-:Y:S05]  /*3b80*/  @!P0 BRA `(.L_x_49) ;  /* 0xfffffff000188947 */ /* 0x008fea000383ffff */
.L_x_47:
[----:B------:R5:W-:Y:S04]  /*3b90*/  STL [R1+0x20c], R148 ;  /* 0x00020c9401007387 */ /* 0x000be80000100800 */
[----:B------:R-:W2:Y:S01]  /*3ba0*/  LDL.LU R8, [R1] ;  /* 0x0000000001087983 */ /* 0x000ea20000300800 */
[----:B---3--:R-:W-:Y:S06]  /*3bb0*/  BAR.SYNC.DEFER_BLOCKING 0x0 ;  /* 0x0000000000007b1d */ /* 0x008fec0000010000 */
[----:B-----5:R-:W2:Y:S04]  /*3bc0*/  LDL.LU R148, [R1+0x4] ;  /* 0x0000040001947983 */ /* 0x020ea80000300800 */
[----:B------:R3:W-:Y:S04]  /*3bd0*/  STL [R1+0x208], R149 ;  /* 0x0002089501007387 */ /* 0x0007e80000100800 */
[----:B---3--:R-:W3:Y:S01]  /*3be0*/  LDL.LU R149, [R1+0xc] ;  /* 0x00000c0001957983 */ /* 0x008ee20000300800 */
[----:B------:R-:W5:Y:S03]  /*3bf0*/  @!P2 SYNCS.CCTL.IV [UR24+0x18000] ;  /* 0x01800000ff00a9b1 */ /* 0x000f660008000018 */
[----:B------:R-:W3:Y:S04]  /*3c00*/  LDL.LU R9, [R1+0x8] ;  /* 0x0000080001097983 */ /* 0x000ee80000300800 */
[----:B------:R1:W-:Y:S01]  /*3c10*/  STL [R1+0x204], R150 ;  /* 0x0002049601007387 */ /* 0x0003e20000100800 */
[----:B-----5:R-:W-:Y:S06]  /*3c20*/  BAR.SYNC.DEFER_BLOCKING 0x0 ;  /* 0x0000000000007b1d */ /* 0x020fec0000010000 */
[----:B-1----:R-:W5:Y:S04]  /*3c30*/  LDL.LU R150, [R1+0x14] ;  /* 0x0000140001967983 */ /* 0x002f680000300800 */
[----:B------:R-:W5:Y:S04]  /*3c40*/  LDL.LU R10, [R1+0x10] ;  /* 0x00001000010a7983 */ /* 0x000f680000300800 */
[----:B------:R1:W-:Y:S01]  /*3c50*/  STL [R1+0x200], R151 ;  /* 0x0002009701007387 */ /* 0x0003e20000100800 */
[----:B------:R-:W-:-:S02]  /*3c60*/  F2FP.BF16.F32.PACK_AB R24, R25, R24 ;  /* 0x000000181918723e */ /* 0x000fc400000010ff */
[----:B------:R-:W-:Y:S02]  /*3c70*/  F2FP.BF16.F32.PACK_AB R56, R57, R56 ;  /* 0x000000383938723e */ /* 0x000fe400000010ff */
[----:B------:R-:W-:Y:S02]  /*3c80*/  F2FP.BF16.F32.PACK_AB R88, R89, R88 ;  /* 0x000000585958723e */ /* 0x000fe400000010ff */
[----:B------:R-:W-:Y:S01]  /*3c90*/  F2FP.BF16.F32.PACK_AB R120, R121, R120 ;  /* 0x000000787978723e */ /* 0x000fe200000010ff */
[----:B------:R-:W5:Y:S01]  /*3ca0*/  @!P2 SYNCS.CCTL.IV [UR24+0x18008] ;  /* 0x01800800ff00a9b1 */ /* 0x000f620008000018 */
[----:B-1----:R-:W5:Y:S04]  /*3cb0*/  LDL.LU R151, [R1+0x1c] ;  /* 0x00001c0001977983 */ /* 0x002f680000300800 */
[----:B------:R-:W5:Y:S04]  /*3cc0*/  LDL.LU R11, [R1+0x18] ;  /* 0x00001800010b7983 */ /* 0x000f680000300800 */
[----:B------:R-:W5:Y:S04]  /*3cd0*/  LDL.LU R3, [R1+0x24] ;  /* 0x0000240001037983 */ /* 0x000f680000300800 */
[----:B----4-:R-:W4:Y:S04]  /*3ce0*/  LDL.LU R4, [R1+0x20] ;  /* 0x0000200001047983 */ /* 0x010f280000300800 */
[----:B------:R-:W4:Y:S04]  /*3cf0*/  LDL.LU R2, [R1+0x2c] ;  /* 0x00002c0001027983 */ /* 0x000f280000300800 */
        /* <DEDUP_REMOVED lines=112> */
[----:B------:R-:W4:Y:S01]  /*4400*/  LDL.LU R193, [R1+0x1e8] ;  /* 0x0001e80001c17983 */ /* 0x000f220000300800 */
[----:B--2---:R-:W-:-:S03]  /*4410*/  F2FP.BF16.F32.PACK_AB R8, R148, R8 ;  /* 0x000000089408723e */ /* 0x004fc600000010ff */
[----:B------:R-:W2:Y:S01]  /*4420*/  LDL.LU R198, [R1+0x1f4] ;  /* 0x0001f40001c67983 */ /* 0x000ea20000300800 */
[----:B---3--:R-:W-:-:S03]  /*4430*/  F2FP.BF16.F32.PACK_AB R9, R149, R9 ;  /* 0x000000099509723e */ /* 0x008fc600000010ff */
[----:B------:R-:W2:Y:S01]  /*4440*/  LDL.LU R194, [R1+0x1f0] ;  /* 0x0001f00001c27983 */ /* 0x000ea20000300800 */
[----:B-----5:R-:W-:-:S03]  /*4450*/  F2FP.BF16.F32.PACK_AB R10, R150, R10 ;  /* 0x0000000a960a723e */ /* 0x020fc600000010ff */
[----:B------:R-:W3:Y:S01]  /*4460*/  LDL.LU R196, [R1+0x1fc] ;  /* 0x0001fc0001c47983 */ /* 0x000ee20000300800 */
[----:B------:R-:W-:-:S03]  /*4470*/  F2FP.BF16.F32.PACK_AB R11, R151, R11 ;  /* 0x0000000b970b723e */ /* 0x000fc600000010ff */
[----:B------:R-:W3:Y:S04]  /*4480*/  LDL.LU R195, [R1+0x1f8] ;  /* 0x0001f80001c37983 */ /* 0x000ee80000300800 */
[----:B------:R-:W5:Y:S04]  /*4490*/  LDL.LU R148, [R1+0x20c] ;  /* 0x00020c0001947983 */ /* 0x000f680000300800 */
[----:B------:R-:W5:Y:S04]  /*44a0*/  LDL.LU R149, [R1+0x208] ;  /* 0x0002080001957983 */ /* 0x000f680000300800 */
[----:B------:R-:W5:Y:S04]  /*44b0*/  LDL.LU R150, [R1+0x204] ;  /* 0x0002040001967983 */ /* 0x000f680000300800 */
[----:B------:R-:W5:Y:S01]  /*44c0*/  LDL.LU R151, [R1+0x200] ;  /* 0x0002000001977983 */ /* 0x000f620000300800 */
[----:B----4-:R-:W-:Y:S01]  /*44d0*/  F2FP.BF16.F32.PACK_AB R4, R3, R4 ;  /* 0x000000040304723e */ /* 0x010fe200000010ff */
[----:B------:R-:W-:Y:S01]  /*44e0*/  UMOV UR10, UR15 ;  /* 0x0000000f000a7c82 */ /* 0x000fe20008000000 */
[----:B------:R-:W-:Y:S01]  /*44f0*/  F2FP.BF16.F32.PACK_AB R23, R23, R0 ;  /* 0x000000001717723e */ /* 0x000fe200000010ff */
[----:B------:R-:W1:Y:S01]  /*4500*/  S2R R3, SR_TID.X ;  /* 0x0000000000037919 */ /* 0x000e620000002100 */
[----:B------:R-:W-:-:S02]  /*4510*/  F2FP.BF16.F32.PACK_AB R152, R153, R152 ;  /* 0x000000989998723e */ /* 0x000fc400000010ff */
[----:B------:R-:W-:Y:S02]  /*4520*/  ELECT P0, URZ, PT ;  /* 0x00000000003f782f */ /* 0x000fe40003800000 */
[----:B------:R-:W-:Y:S02]  /*4530*/  F2FP.BF16.F32.PACK_AB R5, R2, R5 ;  /* 0x000000050205723e */ /* 0x000fe400000010ff */
[----:B------:R-:W-:Y:S02]  /*4540*/  F2FP.BF16.F32.PACK_AB R20, R242, R20 ;  /* 0x00000014f214723e */ /* 0x000fe400000010ff */
[----:B------:R-:W-:Y:S02]  /*4550*/  F2FP.BF16.F32.PACK_AB R21, R241, R21 ;  /* 0x00000015f115723e */ /* 0x000fe400000010ff */
[----:B------:R-:W-:Y:S02]  /*4560*/  F2FP.BF16.F32.PACK_AB R22, R240, R22 ;  /* 0x00000016f016723e */ /* 0x000fe400000010ff */
[----:B------:R-:W-:-:S02]  /*4570*/  F2FP.BF16.F32.PACK_AB R25, R27, R26 ;  /* 0x0000001a1b19723e */ /* 0x000fc400000010ff */
[----:B------:R-:W-:Y:S02]  /*4580*/  F2FP.BF16.F32.PACK_AB R26, R29, R28 ;  /* 0x0000001c1d1a723e */ /* 0x000fe400000010ff */
        /* <DEDUP_REMOVED lines=8> */
[----:B------:R-:W-:Y:S01]  /*4610*/  F2FP.BF16.F32.PACK_AB R122, R125, R124 ;  /* 0x0000007c7d7a723e */ /* 0x000fe200000010ff */
[----:B-1----:R-:W-:Y:S01]  /*4620*/  IMAD.SHL.U32 R0, R3, 0x80, RZ ;  /* 0x0000008003007824 */ /* 0x002fe200078e00ff */
[----:B------:R-:W-:Y:S01]  /*4630*/  F2FP.BF16.F32.PACK_AB R164, R227, R164 ;  /* 0x000000a4e3a4723e */ /* 0x000fe200000010ff */
[----:B------:R-:W-:Y:S01]  /*4640*/  IMAD.SHL.U32 R153, R3, 0x10, RZ ;  /* 0x0000001003997824 */ /* 0x000fe200078e00ff */
[----:B------:R-:W-:Y:S01]  /*4650*/  F2FP.BF16.F32.PACK_AB R123, R127, R126 ;  /* 0x0000007e7f7b723e */ /* 0x000fe200000010ff */
[----:B------:R-:W-:Y:S01]  /*4660*/  IMAD.SHL.U32 R2, R3, 0x40, RZ ;  /* 0x0000004003027824 */ /* 0x000fe200078e00ff */
[----:B------:R-:W-:-:S02]  /*4670*/  LOP3.LUT R0, R0, 0x780, RZ, 0xc0, !PT ;  /* 0x0000078000007812 */ /* 0x000fc400078ec0ff */
[----:B------:R-:W-:Y:S02]  /*4680*/  F2FP.BF16.F32.PACK_AB R6, R252, R6 ;  /* 0x00000006fc06723e */ /* 0x000fe400000010ff */
[----:B------:R-:W-:Y:S02]  /*4690*/  LOP3.LUT R0, R0, 0x70, R153, 0xf8, !PT ;  /* 0x0000007000007812 */ /* 0x000fe400078ef899 */
        /* <DEDUP_REMOVED lines=94> */
[--C-:B------:R-:W-:Y:S02]  /*4c80*/  LOP3.LUT R197, R0, 0x10, R3.reuse, 0x78, !PT ;  /* 0x0000001000c57812 */ /* 0x100fe400078e7803 */
[----:B------:R-:W-:Y:S02]  /*4c90*/  SHF.R.U32.HI R3, RZ, 0x5, R3 ;  /* 0x00000005ff037819 */ /* 0x000fe40000011603 */
[----:B------:R-:W-:Y:S02]  /*4ca0*/  LOP3.LUT R0, R197, 0x1800, R2, 0xf8, !PT ;  /* 0x00001800c5007812 */ /* 0x000fe400078ef802 */
[----:B------:R-:W-:Y:S02]  /*4cb0*/  R2UR UR5, R3 ;  /* 0x00000000030572ca */ /* 0x000fe400000e0000 */
[C---:B------:R-:W-:Y:S01]  /*4cc0*/  LOP3.LUT R3, R0.reuse, 0x20, RZ, 0x3c, !PT ;  /* 0x0000002000037812 */ /* 0x040fe200078e3cff */
[----:B------:R-:W-:Y:S01]  /*4cd0*/  VIADD R2, R0, UR24 ;  /* 0x0000001800027c36 */ /* 0x000fe20008000000 */
[----:B------:R-:W-:-:S03]  /*4ce0*/  F2FP.BF16.F32.PACK_AB R193, R199, R193 ;  /* 0x000000c1c7c1723e */ /* 0x000fc600000010ff */
[----:B------:R-:W-:Y:S01]  /*4cf0*/  VIADD R3, R3, UR24 ;  /* 0x0000001803037c36 */ /* 0x000fe20008000000 */
[----:B------:R1:W-:Y:S01]  /*4d00*/  STSM.16.M88.4 [R2], R8 ;  /* 0x0000000802007844 */ /* 0x0003e20000000200 */
[----:B--2---:R-:W-:-:S03]  /*4d10*/  F2FP.BF16.F32.PACK_AB R194, R198, R194 ;  /* 0x000000c2c6c2723e */ /* 0x004fc600000010ff */
[----:B------:R-:W-:Y:S01]  /*4d20*/  STSM.16.M88.4 [R2+0x4000], R20 ;  /* 0x0040001402007844 */ /* 0x000fe20000000200 */
[----:B------:R-:W-:-:S03]  /*4d30*/  ULOP3.LUT UR5, UR5, 0x3, URZ, 0xc0, !UPT ;  /* 0x0000000305057892 */ /* 0x000fc6000f8ec03f */
[----:B------:R-:W-:Y:S01]  /*4d40*/  STSM.16.M88.4 [R2+0x8000], R164 ;  /* 0x008000a402007844 */ /* 0x000fe20000000200 */
[----:B---3--:R-:W-:Y:S01]  /*4d50*/  F2FP.BF16.F32.PACK_AB R195, R196, R195 ;  /* 0x000000c3c4c3723e */ /* 0x008fe200000010ff */
[----:B------:R-:W-:Y:S02]  /*4d60*/  ULEA UR9, UR5, UR11, 0x6 ;  /* 0x0000000b05097291 */ /* 0x000fe4000f8e303f */
[----:B------:R-:W-:Y:S01]  /*4d70*/  STSM.16.M88.4 [R2+0xc000], R180 ;  /* 0x00c000b402007844 */ /* 0x000fe20000000200 */
[----:B------:R-:W-:-:S03]  /*4d80*/  ULEA UR8, UR5, UR24, 0xe ;  /* 0x0000001805087291 */ /* 0x000fc6000f8e703f */
[----:B------:R-:W-:Y:S01]  /*4d90*/  STSM.16.M88.4 [R2+0x2000], R24 ;  /* 0x0020001802007844 */ /* 0x000fe20000000200 */
[C---:B-1----:R-:W-:Y:S02]  /*4da0*/  LOP3.LUT R8, R0.reuse, 0x40, RZ, 0x3c, !PT ;  /* 0x0000004000087812 */ /* 0x042fe400078e3cff */
[----:B------:R-:W-:Y:S01]  /*4db0*/  LOP3.LUT R0, R0, 0x60, RZ, 0x3c, !PT ;  /* 0x0000006000007812 */ /* 0x000fe200078e3cff */
[----:B------:R-:W-:Y:S01]  /*4dc0*/  STSM.16.M88.4 [R2+0x6000], R56 ;  /* 0x0060003802007844 */ /* 0x000fe20000000200 */
[----:B-----5:R-:W-:Y:S01]  /*4dd0*/  F2FP.BF16.F32.PACK_AB R146, R149, R148 ;  /* 0x000000949592723e */ /* 0x020fe200000010ff */
[----:B------:R-:W-:Y:S02]  /*4de0*/  VIADD R8, R8, UR24 ;  /* 0x0000001808087c36 */ /* 0x000fe40008000000 */
[----:B------:R-:W-:Y:S01]  /*4df0*/  STSM.16.M88.4 [R2+0xa000], R88 ;  /* 0x00a0005802007844 */ /* 0x000fe20000000200 */
[----:B------:R-:W-:Y:S01]  /*4e00*/  VIADD R0, R0, UR24 ;  /* 0x0000001800007c36 */ /* 0x000fe20008000000 */
[----:B------:R-:W-:-:S02]  /*4e10*/  F2FP.BF16.F32.PACK_AB R147, R151, R150 ;  /* 0x000000969793723e */ /* 0x000fc400000010ff */
[----:B------:R-:W-:Y:S04]  /*4e20*/  STSM.16.M88.4 [R2+0xe000], R120 ;  /* 0x00e0007802007844 */ /* 0x000fe80000000200 */
[----:B------:R-:W-:Y:S04]  /*4e30*/  STSM.16.M88.4 [R3], R4 ;  /* 0x0000000403007844 */ /* 0x000fe80000000200 */
[----:B------:R-:W-:Y:S04]  /*4e40*/  STSM.16.M88.4 [R3+0x4000], R152 ;  /* 0x0040009803007844 */ /* 0x000fe80000000200 */
[----:B------:R-:W-:Y:S04]  /*4e50*/  STSM.16.M88.4 [R3+0x8000], R168 ;  /* 0x008000a803007844 */ /* 0x000fe80000000200 */
[----:B------:R-:W-:Y:S04]  /*4e60*/  STSM.16.M88.4 [R3+0xc000], R184 ;  /* 0x00c000b803007844 */ /* 0x000fe80000000200 */
[----:B------:R-:W-:Y:S04]  /*4e70*/  STSM.16.M88.4 [R3+0x2000], R32 ;  /* 0x0020002003007844 */ /* 0x000fe80000000200 */
[----:B------:R-:W-:Y:S04]  /*4e80*/  STSM.16.M88.4 [R3+0x6000], R64 ;  /* 0x0060004003007844 */ /* 0x000fe80000000200 */
[----:B------:R-:W-:Y:S04]  /*4e90*/  STSM.16.M88.4 [R3+0xa000], R96 ;  /* 0x00a0006003007844 */ /* 0x000fe80000000200 */
        /* <DEDUP_REMOVED lines=16> */
[----:B------:R-:W-:Y:S01]  /*4fa0*/  STSM.16.M88.4 [R0+0xe000], R144 ;  /* 0x00e0009000007844 */ /* 0x000fe20000000200 */
[----:B------:R1:W-:Y:S06]  /*4fb0*/  MEMBAR.ALL.CTA ;  /* 0x0000000000007992 */ /* 0x0003ec0000008000 */
[----:B-1----:R-:W1:Y:S02]  /*4fc0*/  FENCE.VIEW.ASYNC.S ;  /* 0x00000000000073c6 */ /* 0x002e640000000000 */
[----:B-1----:R-:W-:Y:S06]  /*4fd0*/  BAR.SYNC.DEFER_BLOCKING 0x0 ;  /* 0x0000000000007b1d */ /* 0x002fec0000010000 */
[----:B------:R1:W-:Y:S01]  /*4fe0*/  UTMASTG.2D [UR8], [UR30] ;  /* 0x000000081e0073b5 */ /* 0x0003e20008008000 */
[----:B------:R0:W-:Y:S01]  /*4ff0*/  UTMACMDFLUSH ;  /* 0x00000000000079b7 */ /* 0x0001e20000000000 */
[----:B------:R-:W-:-:S04]  /*5000*/  DEPBAR.LE SB0, 0x0 ;  /* 0x000080000000791a */ /* 0x000fc80000000000 */
[----:B------:R-:W-:Y:S06]  /*5010*/  BAR.SYNC.DEFER_BLOCKING 0x0 ;  /* 0x0000000000007b1d */ /* 0x000fec0000010000 */
[----:B-1----:R-:W-:Y:S05]  /*5020*/  EXIT ;  /* 0x000000000000794d */ /* 0x002fea0003800000 */
.L_x_48:
[----:B------:R-:W1:Y:S02]  /*5030*/  SYNCS.PHASECHK.TRANS64.TRYWAIT P0, [UR18+0x18000], R0 ;  /* 0x01800000ff0075a7 */ /* 0x000e640008000152 */
[----:B-1----:R-:W-:Y:S05]  /*5040*/  @!P0 BRA `(.L_x_48) ;  /* 0xfffffffc00f88947 */ /* 0x002fea000383ffff */
[----:B------:R-:W-:Y:S05]  /*5050*/  BRA `(.L_x_50) ;  /* 0xffffffdc00687947 */ /* 0x000fea000383ffff */
.L_x_51:
[----:B------:R-:W-:-:S00]  /*5060*/  BRA `(.L_x_51) ;  /* 0xfffffffc00fc7947 */ /* 0x000fc0000383ffff */
[----:B------:R-:W-:-:S00]  /*5070*/  NOP ;  /* 0x0000000000007918 */ /* 0x000fc00000000000 */
        /* <DEDUP_REMOVED lines=8> */
.L_x_52:


//--------------------- .nv.shared.gluon_wgmma    --------------------------
	.section	.nv.shared.gluon_wgmma,"aw",@nobits
	.sectionflags	@""
	.align	16
	.zero		1024


//--------------------- .nv.shared.reserved.0     --------------------------
	.section	.nv.shared.reserved.0,"aw",@nobits
	.weak		__nv_reservedSMEM_offset_0_alias
	.size		__nv_reservedSMEM_offset_0_alias, 0, 0
	.other		__nv_reservedSMEM_offset_0_alias,@"STO_CUDA_RESERVED_SHARED STV_DEFAULT"
__nv_reservedSMEM_offset_0_alias:
	.zero		0


//--------------------- .nv.constant0.gluon_wgmma --------------------------
	.section	.nv.constant0.gluon_wgmma,"a",@progbits
	.sectionflags	@""
	.align	4
.nv.constant0.gluon_wgmma:
	.zero		608


//--------------------- SYMBOLS --------------------------

	.type		.nv.reservedSmem.offset0,@object
	.size		.nv.reservedSmem.offset0,0x4
